//
// Generated by NVIDIA NVVM Compiler
//
// Compiler Build ID: CL-36424714
// Cuda compilation tools, release 13.0, V13.0.88
// Based on NVVM 20.0.0
//

.version 9.0
.target sm_100
.address_size 64

	// .globl	_Z29eval_multi_UBspline_3d_cuda_cPfS_S_iiiiiii

.visible .entry _Z29eval_multi_UBspline_3d_cuda_cPfS_S_iiiiiii(
	.param .u64 .ptr .align 1 _Z29eval_multi_UBspline_3d_cuda_cPfS_S_iiiiiii_param_0,
	.param .u64 .ptr .align 1 _Z29eval_multi_UBspline_3d_cuda_cPfS_S_iiiiiii_param_1,
	.param .u64 .ptr .align 1 _Z29eval_multi_UBspline_3d_cuda_cPfS_S_iiiiiii_param_2,
	.param .u32 _Z29eval_multi_UBspline_3d_cuda_cPfS_S_iiiiiii_param_3,
	.param .u32 _Z29eval_multi_UBspline_3d_cuda_cPfS_S_iiiiiii_param_4,
	.param .u32 _Z29eval_multi_UBspline_3d_cuda_cPfS_S_iiiiiii_param_5,
	.param .u32 _Z29eval_multi_UBspline_3d_cuda_cPfS_S_iiiiiii_param_6,
	.param .u32 _Z29eval_multi_UBspline_3d_cuda_cPfS_S_iiiiiii_param_7,
	.param .u32 _Z29eval_multi_UBspline_3d_cuda_cPfS_S_iiiiiii_param_8,
	.param .u32 _Z29eval_multi_UBspline_3d_cuda_cPfS_S_iiiiiii_param_9
)
{
	.reg .pred 	%p<2>;
	.reg .b32 	%r<31>;
	.reg .b32 	%f<52>;
	.reg .b64 	%rd<80>;

	ld.param.u64 	%rd13, [_Z29eval_multi_UBspline_3d_cuda_cPfS_S_iiiiiii_param_1];
	ld.param.u32 	%r12, [_Z29eval_multi_UBspline_3d_cuda_cPfS_S_iiiiiii_param_3];
	ld.param.u32 	%r6, [_Z29eval_multi_UBspline_3d_cuda_cPfS_S_iiiiiii_param_4];
	ld.param.u32 	%r7, [_Z29eval_multi_UBspline_3d_cuda_cPfS_S_iiiiiii_param_5];
	ld.param.u32 	%r8, [_Z29eval_multi_UBspline_3d_cuda_cPfS_S_iiiiiii_param_6];
	ld.param.u32 	%r9, [_Z29eval_multi_UBspline_3d_cuda_cPfS_S_iiiiiii_param_7];
	ld.param.u32 	%r10, [_Z29eval_multi_UBspline_3d_cuda_cPfS_S_iiiiiii_param_8];
	cvta.to.global.u64 	%rd14, %rd13;
	mov.u32 	%r13, %ctaid.x;
	mov.u32 	%r14, %tid.x;
	shl.b32 	%r15, %r13, 6;
	add.s32 	%r16, %r15, %r14;
	cvt.u64.u32 	%rd1, %r16;
	mad.lo.s32 	%r17, %r7, %r10, %r10;
	cvt.s64.s32 	%rd2, %r17;
	add.s32 	%r18, %r17, %r10;
	cvt.s64.s32 	%rd3, %r18;
	add.s32 	%r19, %r18, %r10;
	cvt.s64.s32 	%rd4, %r19;
	mad.lo.s32 	%r20, %r6, %r9, %r9;
	cvt.s64.s32 	%rd5, %r20;
	add.s32 	%r21, %r20, %r9;
	cvt.s64.s32 	%rd6, %r21;
	add.s32 	%r22, %r21, %r9;
	cvt.s64.s32 	%rd7, %r22;
	mul.lo.s32 	%r29, %r8, %r12;
	mul.wide.u32 	%rd15, %r14, 4;
	add.s64 	%rd16, %rd15, %rd14;
	add.s64 	%rd79, %rd16, 2048;
	mov.f32 	%f51, 0f00000000;
	mov.b32 	%r30, 0;
$L__BB0_1:
	ld.param.u32 	%r28, [_Z29eval_multi_UBspline_3d_cuda_cPfS_S_iiiiiii_param_8];
	ld.param.u32 	%r27, [_Z29eval_multi_UBspline_3d_cuda_cPfS_S_iiiiiii_param_7];
	ld.param.u32 	%r26, [_Z29eval_multi_UBspline_3d_cuda_cPfS_S_iiiiiii_param_5];
	ld.param.u32 	%r25, [_Z29eval_multi_UBspline_3d_cuda_cPfS_S_iiiiiii_param_4];
	ld.param.u64 	%rd77, [_Z29eval_multi_UBspline_3d_cuda_cPfS_S_iiiiiii_param_0];
	cvt.s64.s32 	%rd17, %r29;
	add.s64 	%rd18, %rd17, %rd1;
	mul.lo.s32 	%r23, %r25, %r27;
	cvt.s64.s32 	%rd19, %r23;
	add.s64 	%rd20, %rd18, %rd19;
	ld.global.f32 	%f4, [%rd79+-2048];
	mul.lo.s32 	%r24, %r26, %r28;
	cvt.s64.s32 	%rd21, %r24;
	add.s64 	%rd22, %rd20, %rd21;
	cvta.to.global.u64 	%rd23, %rd77;
	shl.b64 	%rd24, %rd22, 2;
	add.s64 	%rd25, %rd23, %rd24;
	ld.global.f32 	%f5, [%rd25];
	fma.rn.f32 	%f6, %f4, %f5, %f51;
	ld.global.f32 	%f7, [%rd79+-1792];
	add.s64 	%rd26, %rd20, %rd2;
	shl.b64 	%rd27, %rd26, 2;
	add.s64 	%rd28, %rd23, %rd27;
	ld.global.f32 	%f8, [%rd28];
	fma.rn.f32 	%f9, %f7, %f8, %f6;
	ld.global.f32 	%f10, [%rd79+-1536];
	add.s64 	%rd29, %rd20, %rd3;
	shl.b64 	%rd30, %rd29, 2;
	add.s64 	%rd31, %rd23, %rd30;
	ld.global.f32 	%f11, [%rd31];
	fma.rn.f32 	%f12, %f10, %f11, %f9;
	ld.global.f32 	%f13, [%rd79+-1280];
	add.s64 	%rd32, %rd20, %rd4;
	shl.b64 	%rd33, %rd32, 2;
	add.s64 	%rd34, %rd23, %rd33;
	ld.global.f32 	%f14, [%rd34];
	fma.rn.f32 	%f15, %f13, %f14, %f12;
	add.s64 	%rd35, %rd18, %rd5;
	ld.global.f32 	%f16, [%rd79+-1024];
	add.s64 	%rd36, %rd35, %rd21;
	shl.b64 	%rd37, %rd36, 2;
	add.s64 	%rd38, %rd23, %rd37;
	ld.global.f32 	%f17, [%rd38];
	fma.rn.f32 	%f18, %f16, %f17, %f15;
	ld.global.f32 	%f19, [%rd79+-768];
	add.s64 	%rd39, %rd35, %rd2;
	shl.b64 	%rd40, %rd39, 2;
	add.s64 	%rd41, %rd23, %rd40;
	ld.global.f32 	%f20, [%rd41];
	fma.rn.f32 	%f21, %f19, %f20, %f18;
	ld.global.f32 	%f22, [%rd79+-512];
	add.s64 	%rd42, %rd35, %rd3;
	shl.b64 	%rd43, %rd42, 2;
	add.s64 	%rd44, %rd23, %rd43;
	ld.global.f32 	%f23, [%rd44];
	fma.rn.f32 	%f24, %f22, %f23, %f21;
	ld.global.f32 	%f25, [%rd79+-256];
	add.s64 	%rd45, %rd35, %rd4;
	shl.b64 	%rd46, %rd45, 2;
	add.s64 	%rd47, %rd23, %rd46;
	ld.global.f32 	%f26, [%rd47];
	fma.rn.f32 	%f27, %f25, %f26, %f24;
	add.s64 	%rd48, %rd18, %rd6;
	ld.global.f32 	%f28, [%rd79];
	add.s64 	%rd49, %rd48, %rd21;
	shl.b64 	%rd50, %rd49, 2;
	add.s64 	%rd51, %rd23, %rd50;
	ld.global.f32 	%f29, [%rd51];
	fma.rn.f32 	%f30, %f28, %f29, %f27;
	ld.global.f32 	%f31, [%rd79+256];
	add.s64 	%rd52, %rd48, %rd2;
	shl.b64 	%rd53, %rd52, 2;
	add.s64 	%rd54, %rd23, %rd53;
	ld.global.f32 	%f32, [%rd54];
	fma.rn.f32 	%f33, %f31, %f32, %f30;
	ld.global.f32 	%f34, [%rd79+512];
	add.s64 	%rd55, %rd48, %rd3;
	shl.b64 	%rd56, %rd55, 2;
	add.s64 	%rd57, %rd23, %rd56;
	ld.global.f32 	%f35, [%rd57];
	fma.rn.f32 	%f36, %f34, %f35, %f33;
	ld.global.f32 	%f37, [%rd79+768];
	add.s64 	%rd58, %rd48, %rd4;
	shl.b64 	%rd59, %rd58, 2;
	add.s64 	%rd60, %rd23, %rd59;
	ld.global.f32 	%f38, [%rd60];
	fma.rn.f32 	%f39, %f37, %f38, %f36;
	add.s64 	%rd61, %rd18, %rd7;
	ld.global.f32 	%f40, [%rd79+1024];
	add.s64 	%rd62, %rd61, %rd21;
	shl.b64 	%rd63, %rd62, 2;
	add.s64 	%rd64, %rd23, %rd63;
	ld.global.f32 	%f41, [%rd64];
	fma.rn.f32 	%f42, %f40, %f41, %f39;
	ld.global.f32 	%f43, [%rd79+1280];
	add.s64 	%rd65, %rd61, %rd2;
	shl.b64 	%rd66, %rd65, 2;
	add.s64 	%rd67, %rd23, %rd66;
	ld.global.f32 	%f44, [%rd67];
	fma.rn.f32 	%f45, %f43, %f44, %f42;
	ld.global.f32 	%f46, [%rd79+1536];
	add.s64 	%rd68, %rd61, %rd3;
	shl.b64 	%rd69, %rd68, 2;
	add.s64 	%rd70, %rd23, %rd69;
	ld.global.f32 	%f47, [%rd70];
	fma.rn.f32 	%f48, %f46, %f47, %f45;
	ld.global.f32 	%f49, [%rd79+1792];
	add.s64 	%rd71, %rd61, %rd4;
	shl.b64 	%rd72, %rd71, 2;
	add.s64 	%rd73, %rd23, %rd72;
	ld.global.f32 	%f50, [%rd73];
	fma.rn.f32 	%f51, %f49, %f50, %f48;
	add.s32 	%r30, %r30, 1;
	add.s32 	%r29, %r29, %r8;
	add.s64 	%rd79, %rd79, 4096;
	setp.ne.s32 	%p1, %r30, 4;
	@%p1 bra 	$L__BB0_1;
	ld.param.u64 	%rd78, [_Z29eval_multi_UBspline_3d_cuda_cPfS_S_iiiiiii_param_2];
	cvta.to.global.u64 	%rd74, %rd78;
	shl.b64 	%rd75, %rd1, 2;
	add.s64 	%rd76, %rd74, %rd75;
	st.global.f32 	[%rd76], %f51;
	ret;

}


// ===== COMPILED SASS (sm_100) =====

	.target	sm_100

	.elftype	@"ET_EXEC"


//--------------------- .note.nv.tkinfo           --------------------------
	.section	.note.nv.tkinfo,"",@"SHT_NOTE"
	.sectionflags	@"SHF_NOTE_NV_TKINFO"
	.tkinfo
        /*0018*/ 	.word	0x00000002
        /*0030*/ 	.string	""
        /*0030*/ 	.string	"ptxas"
        /*0030*/ 	.string	"Cuda compilation tools, release 13.0, V13.0.88"
        /*0030*/ 	.string	"Build cuda_13.0.r13.0/compiler.36424714_0"
        /*0030*/ 	.string	"-arch sm_100 -m 64 "



//--------------------- .note.nv.cuinfo           --------------------------
	.section	.note.nv.cuinfo,"",@"SHT_NOTE"
	.sectionflags	@"SHF_NOTE_NV_CUINFO"
        /*0018*/ 	.short	0x0002
        /*001a*/ 	.short	0x0064
        /*001c*/ 	.short	0x0082
	.zero		2


//--------------------- .nv.info                  --------------------------
	.section	.nv.info,"",@"SHT_CUDA_INFO"
	.align	4


	//----- nvinfo : EIATTR_REGCOUNT
	.align		4
        /*0000*/ 	.byte	0x04, 0x2f
        /*0002*/ 	.short	(.L_1 - .L_0)
	.align		4
.L_0:
        /*0004*/ 	.word	index@(_Z29eval_multi_UBspline_3d_cuda_cPfS_S_iiiiiii)
        /*0008*/ 	.word	0x00000020


	//----- nvinfo : EIATTR_FRAME_SIZE
	.align		4
.L_1:
        /*000c*/ 	.byte	0x04, 0x11
        /*000e*/ 	.short	(.L_3 - .L_2)
	.align		4
.L_2:
        /*0010*/ 	.word	index@(_Z29eval_multi_UBspline_3d_cuda_cPfS_S_iiiiiii)
        /*0014*/ 	.word	0x00000000


	//----- nvinfo : EIATTR_MIN_STACK_SIZE
	.align		4
.L_3:
        /*0018*/ 	.byte	0x04, 0x12
        /*001a*/ 	.short	(.L_5 - .L_4)
	.align		4
.L_4:
        /*001c*/ 	.word	index@(_Z29eval_multi_UBspline_3d_cuda_cPfS_S_iiiiiii)
        /*0020*/ 	.word	0x00000000
.L_5:


//--------------------- .nv.compat                --------------------------
	.section	.nv.compat,"",@"SHT_CUDA_COMPAT_INFO"
	.align	4
        /*0000*/ 	.byte	0x02, 0x09, 0x00, 0x00, 0x02, 0x02, 0x01, 0x00, 0x02, 0x05, 0x05, 0x00, 0x03, 0x07, 0x01, 0x01
        /*0010*/ 	.byte	0x02, 0x03, 0x00, 0x00, 0x02, 0x06, 0x01, 0x00, 0x04, 0x0b, 0x08, 0x00, 0x09, 0x00, 0x00, 0x00
        /*0020*/ 	.byte	0x00, 0x00, 0x00, 0x00


//--------------------- .nv.info._Z29eval_multi_UBspline_3d_cuda_cPfS_S_iiiiiii --------------------------
	.section	.nv.info._Z29eval_multi_UBspline_3d_cuda_cPfS_S_iiiiiii,"",@"SHT_CUDA_INFO"
	.sectionflags	@""
	.align	4


	//----- nvinfo : EIATTR_CUDA_API_VERSION
	.align		4
        /*0000*/ 	.byte	0x04, 0x37
        /*0002*/ 	.short	(.L_7 - .L_6)
.L_6:
        /*0004*/ 	.word	0x00000082


	//----- nvinfo : EIATTR_KPARAM_INFO
	.align		4
.L_7:
        /*0008*/ 	.byte	0x04, 0x17
        /*000a*/ 	.short	(.L_9 - .L_8)
.L_8:
        /*000c*/ 	.word	0x00000000
        /*0010*/ 	.short	0x0009
        /*0012*/ 	.short	0x0030
        /*0014*/ 	.byte	0x00, 0xf0, 0x11, 0x00


	//----- nvinfo : EIATTR_KPARAM_INFO
	.align		4
.L_9:
        /*0018*/ 	.byte	0x04, 0x17
        /*001a*/ 	.short	(.L_11 - .L_10)
.L_10:
        /*001c*/ 	.word	0x00000000
        /*0020*/ 	.short	0x0008
        /*0022*/ 	.short	0x002c
        /*0024*/ 	.byte	0x00, 0xf0, 0x11, 0x00


	//----- nvinfo : EIATTR_KPARAM_INFO
	.align		4
.L_11:
        /*0028*/ 	.byte	0x04, 0x17
        /*002a*/ 	.short	(.L_13 - .L_12)
.L_12:
        /*002c*/ 	.word	0x00000000
        /*0030*/ 	.short	0x0007
        /*0032*/ 	.short	0x0028
        /*0034*/ 	.byte	0x00, 0xf0, 0x11, 0x00


	//----- nvinfo : EIATTR_KPARAM_INFO
	.align		4
.L_13:
        /*0038*/ 	.byte	0x04, 0x17
        /*003a*/ 	.short	(.L_15 - .L_14)
.L_14:
        /*003c*/ 	.word	0x00000000
        /*0040*/ 	.short	0x0006
        /*0042*/ 	.short	0x0024
        /*0044*/ 	.byte	0x00, 0xf0, 0x11, 0x00


	//----- nvinfo : EIATTR_KPARAM_INFO
	.align		4
.L_15:
        /*0048*/ 	.byte	0x04, 0x17
        /*004a*/ 	.short	(.L_17 - .L_16)
.L_16:
        /*004c*/ 	.word	0x00000000
        /*0050*/ 	.short	0x0005
        /*0052*/ 	.short	0x0020
        /*0054*/ 	.byte	0x00, 0xf0, 0x11, 0x00


	//----- nvinfo : EIATTR_KPARAM_INFO
	.align		4
.L_17:
        /*0058*/ 	.byte	0x04, 0x17
        /*005a*/ 	.short	(.L_19 - .L_18)
.L_18:
        /*005c*/ 	.word	0x00000000
        /*0060*/ 	.short	0x0004
        /*0062*/ 	.short	0x001c
        /*0064*/ 	.byte	0x00, 0xf0, 0x11, 0x00


	//----- nvinfo : EIATTR_KPARAM_INFO
	.align		4
.L_19:
        /*0068*/ 	.byte	0x04, 0x17
        /*006a*/ 	.short	(.L_21 - .L_20)
.L_20:
        /*006c*/ 	.word	0x00000000
        /*0070*/ 	.short	0x0003
        /*0072*/ 	.short	0x0018
        /*0074*/ 	.byte	0x00, 0xf0, 0x11, 0x00


	//----- nvinfo : EIATTR_KPARAM_INFO
	.align		4
.L_21:
        /*0078*/ 	.byte	0x04, 0x17
        /*007a*/ 	.short	(.L_23 - .L_22)
.L_22:
        /*007c*/ 	.word	0x00000000
        /*0080*/ 	.short	0x0002
        /*0082*/ 	.short	0x0010
        /*0084*/ 	.byte	0x00, 0xf5, 0x21, 0x00


	//----- nvinfo : EIATTR_KPARAM_INFO
	.align		4
.L_23:
        /*0088*/ 	.byte	0x04, 0x17
        /*008a*/ 	.short	(.L_25 - .L_24)
.L_24:
        /*008c*/ 	.word	0x00000000
        /*0090*/ 	.short	0x0001
        /*0092*/ 	.short	0x0008
        /*0094*/ 	.byte	0x00, 0xf5, 0x21, 0x00


	//----- nvinfo : EIATTR_KPARAM_INFO
	.align		4
.L_25:
        /*0098*/ 	.byte	0x04, 0x17
        /*009a*/ 	.short	(.L_27 - .L_26)
.L_26:
        /*009c*/ 	.word	0x00000000
        /*00a0*/ 	.short	0x0000
        /*00a2*/ 	.short	0x0000
        /*00a4*/ 	.byte	0x00, 0xf5, 0x21, 0x00


	//----- nvinfo : EIATTR_SPARSE_MMA_MASK
	.align		4
.L_27:
        /*00a8*/ 	.byte	0x03, 0x50
        /*00aa*/ 	.short	0x0000


	//----- nvinfo : EIATTR_MAXREG_COUNT
	.align		4
        /*00ac*/ 	.byte	0x03, 0x1b
        /*00ae*/ 	.short	0x00ff


	//----- nvinfo : EIATTR_MERCURY_ISA_VERSION
	.align		4
        /*00b0*/ 	.byte	0x03, 0x5f
        /*00b2*/ 	.short	0x0101


	//----- nvinfo : EIATTR_VRC_CTA_INIT_COUNT
	.align		4
        /*00b4*/ 	.byte	0x02, 0x4a
	.zero		1
	.zero		1


	//----- nvinfo : EIATTR_EXIT_INSTR_OFFSETS
	.align		4
        /*00b8*/ 	.byte	0x04, 0x1c
        /*00ba*/ 	.short	(.L_29 - .L_28)


	//   ....[0]....
.L_28:
        /*00bc*/ 	.word	0x00002160


	//----- nvinfo : EIATTR_CBANK_PARAM_SIZE
	.align		4
.L_29:
        /*00c0*/ 	.byte	0x03, 0x19
        /*00c2*/ 	.short	0x0034


	//----- nvinfo : EIATTR_PARAM_CBANK
	.align		4
        /*00c4*/ 	.byte	0x04, 0x0a
        /*00c6*/ 	.short	(.L_31 - .L_30)
	.align		4
.L_30:
        /*00c8*/ 	.word	index@(.nv.constant0._Z29eval_multi_UBspline_3d_cuda_cPfS_S_iiiiiii)
        /*00cc*/ 	.short	0x0380
        /*00ce*/ 	.short	0x0034


	//----- nvinfo : EIATTR_SW_WAR
	.align		4
.L_31:
        /*00d0*/ 	.byte	0x04, 0x36
        /*00d2*/ 	.short	(.L_33 - .L_32)
.L_32:
        /*00d4*/ 	.word	0x00000008
.L_33:


//--------------------- .nv.callgraph             --------------------------
	.section	.nv.callgraph,"",@"SHT_CUDA_CALLGRAPH"
	.align	4
	.sectionentsize	8
	.align		4
        /*0000*/ 	.word	0x00000000
	.align		4
        /*0004*/ 	.word	0xffffffff
	.align		4
        /*0008*/ 	.word	0x00000000
	.align		4
        /*000c*/ 	.word	0xfffffffe
	.align		4
        /*0010*/ 	.word	0x00000000
	.align		4
        /*0014*/ 	.word	0xfffffffd
	.align		4
        /*0018*/ 	.word	0x00000000
	.align		4
        /*001c*/ 	.word	0xfffffffc


//--------------------- .text._Z29eval_multi_UBspline_3d_cuda_cPfS_S_iiiiiii --------------------------
	.section	.text._Z29eval_multi_UBspline_3d_cuda_cPfS_S_iiiiiii,"ax",@progbits
	.align	128
        .global         _Z29eval_multi_UBspline_3d_cuda_cPfS_S_iiiiiii
        .type           _Z29eval_multi_UBspline_3d_cuda_cPfS_S_iiiiiii,@function
        .size           _Z29eval_multi_UBspline_3d_cuda_cPfS_S_iiiiiii,(.L_x_1 - _Z29eval_multi_UBspline_3d_cuda_cPfS_S_iiiiiii)
        .other          _Z29eval_multi_UBspline_3d_cuda_cPfS_S_iiiiiii,@"STO_CUDA_ENTRY STV_DEFAULT"
_Z29eval_multi_UBspline_3d_cuda_cPfS_S_iiiiiii:
.text._Z29eval_multi_UBspline_3d_cuda_cPfS_S_iiiiiii:
[----:B------:R-:W-:Y:S01]  /*0000*/  LDC R1, c[0x0][0x37c] ;  /* 0x0000df00ff017b82 */ /* 0x000fe20000000800 */
[----:B------:R-:W0:Y:S01]  /*0010*/  S2R R2, SR_CTAID.X ;  /* 0x0000000000027919 */ /* 0x000e220000002500 */
[----:B------:R-:W1:Y:S06]  /*0020*/  LDCU.128 UR4, c[0x0][0x3a0] ;  /* 0x00007400ff0477ac */ /* 0x000e6c0008000c00 */
[----:B------:R-:W2:Y:S01]  /*0030*/  LDC.64 R12, c[0x0][0x388] ;  /* 0x0000e200ff0c7b82 */ /* 0x000ea20000000a00 */
[----:B------:R-:W0:Y:S01]  /*0040*/  S2R R7, SR_TID.X ;  /* 0x0000000000077919 */ /* 0x000e220000002100 */
[----:B------:R-:W3:Y:S01]  /*0050*/  LDCU.128 UR12, c[0x0][0x390] ;  /* 0x00007200ff0c77ac */ /* 0x000ee20008000c00 */
[----:B------:R-:W4:Y:S01]  /*0060*/  LDCU.64 UR26, c[0x0][0x380] ;  /* 0x00007000ff1a77ac */ /* 0x000f220008000a00 */
[----:B------:R-:W5:Y:S01]  /*0070*/  LDCU.64 UR16, c[0x0][0x358] ;  /* 0x00006b00ff1077ac */ /* 0x000f620008000a00 */
[----:B-1----:R-:W-:-:S02]  /*0080*/  UIMAD UR18, UR4, UR7, URZ ;  /* 0x00000007041272a4 */ /* 0x002fc4000f8e02ff */
[----:B------:R-:W-:Y:S02]  /*0090*/  UIMAD UR4, UR4, UR7, UR7 ;  /* 0x00000007040472a4 */ /* 0x000fe4000f8e0207 */
[----:B---3--:R-:W-:Y:S02]  /*00a0*/  UIMAD UR9, UR5, UR14, URZ ;  /* 0x0000000e050972a4 */ /* 0x008fe4000f8e02ff */
[----:B------:R-:W-:Y:S02]  /*00b0*/  UIMAD UR14, UR15, UR6, URZ ;  /* 0x000000060f0e72a4 */ /* 0x000fe4000f8e02ff */
[----:B------:R-:W-:Y:S02]  /*00c0*/  USHF.R.S32.HI UR25, URZ, 0x1f, UR18 ;  /* 0x0000001fff197899 */ /* 0x000fe40008011412 */
[----:B------:R-:W-:Y:S01]  /*00d0*/  IMAD.U32 R10, RZ, RZ, UR9 ;  /* 0x00000009ff0a7e24 */ /* 0x000fe2000f8e00ff */
[----:B------:R-:W-:Y:S02]  /*00e0*/  USHF.R.S32.HI UR24, URZ, 0x1f, UR14 ;  /* 0x0000001fff187899 */ /* 0x000fe4000801140e */
[----:B------:R-:W-:Y:S01]  /*00f0*/  USHF.R.S32.HI UR19, URZ, 0x1f, UR4 ;  /* 0x0000001fff137899 */ /* 0x000fe20008011404 */
[----:B0-----:R-:W-:-:S02]  /*0100*/  IMAD R2, R2, 0x40, R7 ;  /* 0x0000004002027824 */ /* 0x001fc400078e0207 */
[----:B--2---:R-:W-:-:S03]  /*0110*/  IMAD.WIDE.U32 R12, R7, 0x4, R12 ;  /* 0x00000004070c7825 */ /* 0x004fc600078e000c */
[----:B------:R-:W-:Y:S02]  /*0120*/  IADD3 R3, P0, PT, R2, UR9, RZ ;  /* 0x0000000902037c10 */ /* 0x000fe4000ff1e0ff */
[----:B-----5:R-:W2:Y:S02]  /*0130*/  LDG.E R25, desc[UR16][R12.64+0x100] ;  /* 0x000100100c197981 */ /* 0x020ea4000c1e1900 */
[----:B------:R-:W-:Y:S02]  /*0140*/  LEA.HI.X.SX32 R10, R10, RZ, 0x1, P0 ;  /* 0x000000ff0a0a7211 */ /* 0x000fe400000f0eff */
[----:B------:R-:W-:Y:S01]  /*0150*/  IADD3 R9, P0, PT, R3, UR14, RZ ;  /* 0x0000000e03097c10 */ /* 0x000fe2000ff1e0ff */
[----:B------:R-:W-:Y:S01]  /*0160*/  UIADD3 UR10, UPT, UPT, UR4, UR7, URZ ;  /* 0x00000007040a7290 */ /* 0x000fe2000fffe0ff */
[----:B------:R-:W-:Y:S01]  /*0170*/  IMAD.U32 R24, RZ, RZ, UR9 ;  /* 0x00000009ff187e24 */ /* 0x000fe2000f8e00ff */
[----:B------:R-:W-:Y:S01]  /*0180*/  UIMAD UR8, UR15, UR6, UR6 ;  /* 0x000000060f0872a4 */ /* 0x000fe2000f8e0206 */
[----:B------:R-:W-:Y:S01]  /*0190*/  IADD3.X R10, PT, PT, R10, UR24, RZ, P0, !PT ;  /* 0x000000180a0a7c10 */ /* 0x000fe200087fe4ff */
[----:B------:R-:W3:Y:S01]  /*01a0*/  LDG.E R28, desc[UR16][R12.64+0x800] ;  /* 0x000800100c1c7981 */ /* 0x000ee2000c1e1900 */
[----:B------:R-:W-:-:S02]  /*01b0*/  IADD3 R0, P0, PT, R9, UR18, RZ ;  /* 0x0000001209007c10 */ /* 0x000fc4000ff1e0ff */
[----:B------:R-:W-:Y:S02]  /*01c0*/  IADD3 R6, P1, PT, R9, UR4, RZ ;  /* 0x0000000409067c10 */ /* 0x000fe4000ff3e0ff */
[----:B------:R-:W-:Y:S02]  /*01d0*/  IADD3.X R5, PT, PT, R10, UR25, RZ, P0, !PT ;  /* 0x000000190a057c10 */ /* 0x000fe400087fe4ff */
[----:B----4-:R-:W-:Y:S02]  /*01e0*/  LEA R4, P0, R0, UR26, 0x2 ;  /* 0x0000001a00047c11 */ /* 0x010fe4000f8010ff */
[----:B------:R-:W-:Y:S02]  /*01f0*/  IADD3.X R7, PT, PT, R10, UR19, RZ, P1, !PT ;  /* 0x000000130a077c10 */ /* 0x000fe40008ffe4ff */
[----:B------:R-:W-:Y:S02]  /*0200*/  LEA.HI.X R5, R0, UR27, R5, 0x2, P0 ;  /* 0x0000001b00057c11 */ /* 0x000fe400080f1405 */
[C---:B------:R-:W-:Y:S01]  /*0210*/  LEA R22, P0, R6.reuse, UR26, 0x2 ;  /* 0x0000001a06167c11 */ /* 0x040fe2000f8010ff */
[----:B------:R-:W4:Y:S03]  /*0220*/  LDG.E R0, desc[UR16][R12.64] ;  /* 0x000000100c007981 */ /* 0x000f26000c1e1900 */
[----:B------:R-:W-:Y:S01]  /*0230*/  LEA.HI.X R23, R6, UR27, R7, 0x2, P0 ;  /* 0x0000001b06177c11 */ /* 0x000fe200080f1407 */
[----:B------:R0:W4:Y:S04]  /*0240*/  LDG.E R27, desc[UR16][R4.64] ;  /* 0x00000010041b7981 */ /* 0x000128000c1e1900 */
[----:B------:R1:W2:Y:S01]  /*0250*/  LDG.E R22, desc[UR16][R22.64] ;  /* 0x0000001016167981 */ /* 0x0002a2000c1e1900 */
[----:B------:R-:W-:-:S02]  /*0260*/  USHF.R.S32.HI UR20, URZ, 0x1f, UR10 ;  /* 0x0000001fff147899 */ /* 0x000fc4000801140a */
[----:B------:R-:W-:Y:S01]  /*0270*/  IADD3 R7, P0, PT, R9, UR10, RZ ;  /* 0x0000000a09077c10 */ /* 0x000fe2000ff1e0ff */
[----:B------:R-:W-:-:S03]  /*0280*/  UIADD3 UR7, UPT, UPT, UR10, UR7, URZ ;  /* 0x000000070a077290 */ /* 0x000fc6000fffe0ff */
[----:B------:R-:W-:Y:S02]  /*0290*/  IADD3.X R8, PT, PT, R10, UR20, RZ, P0, !PT ;  /* 0x000000140a087c10 */ /* 0x000fe400087fe4ff */
[C---:B------:R-:W-:Y:S01]  /*02a0*/  LEA R6, P0, R7.reuse, UR26, 0x2 ;  /* 0x0000001a07067c11 */ /* 0x040fe2000f8010ff */
[----:B------:R-:W-:Y:S01]  /*02b0*/  USHF.R.S32.HI UR21, URZ, 0x1f, UR7 ;  /* 0x0000001fff157899 */ /* 0x000fe20008011407 */
[----:B------:R-:W-:Y:S02]  /*02c0*/  IADD3 RZ, P1, PT, R2, UR9, RZ ;  /* 0x0000000902ff7c10 */ /* 0x000fe4000ff3e0ff */
[----:B------:R-:W-:Y:S02]  /*02d0*/  LEA.HI.X R7, R7, UR27, R8, 0x2, P0 ;  /* 0x0000001b07077c11 */ /* 0x000fe400080f1408 */
[----:B0-----:R-:W-:Y:S01]  /*02e0*/  IADD3 R4, P0, PT, R9, UR7, RZ ;  /* 0x0000000709047c10 */ /* 0x001fe2000ff1e0ff */
[----:B------:R-:W-:Y:S01]  /*02f0*/  USHF.R.S32.HI UR15, URZ, 0x1f, UR8 ;  /* 0x0000001fff0f7899 */ /* 0x000fe20008011408 */
[----:B------:R-:W-:-:S02]  /*0300*/  LEA.HI.X.SX32 R24, R24, RZ, 0x1, P1 ;  /* 0x000000ff18187211 */ /* 0x000fc400008f0eff */
[----:B------:R-:W-:Y:S02]  /*0310*/  IADD3.X R5, PT, PT, R10, UR21, RZ, P0, !PT ;  /* 0x000000150a057c10 */ /* 0x000fe400087fe4ff */
[C---:B------:R-:W-:Y:S02]  /*0320*/  LEA R20, P0, R4.reuse, UR26, 0x2 ;  /* 0x0000001a04147c11 */ /* 0x040fe4000f8010ff */
[----:B-1----:R-:W-:Y:S02]  /*0330*/  IADD3 R23, P1, PT, R3, UR8, RZ ;  /* 0x0000000803177c10 */ /* 0x002fe4000ff3e0ff */
[----:B------:R-:W-:Y:S02]  /*0340*/  LEA.HI.X R21, R4, UR27, R5, 0x2, P0 ;  /* 0x0000001b04157c11 */ /* 0x000fe400080f1405 */
[----:B------:R-:W-:Y:S01]  /*0350*/  IADD3.X R24, PT, PT, R24, UR15, RZ, P1, !PT ;  /* 0x0000000f18187c10 */ /* 0x000fe20008ffe4ff */
[----:B------:R-:W5:Y:S01]  /*0360*/  LDG.E R4, desc[UR16][R6.64] ;  /* 0x0000001006047981 */ /* 0x000f62000c1e1900 */
[----:B------:R-:W-:-:S02]  /*0370*/  IADD3 R15, P0, PT, R23, UR18, RZ ;  /* 0x00000012170f7c10 */ /* 0x000fc4000ff1e0ff */
[C---:B------:R-:W-:Y:S01]  /*0380*/  IADD3 R8, P1, PT, R23.reuse, UR10, RZ ;  /* 0x0000000a17087c10 */ /* 0x040fe2000ff3e0ff */
[----:B------:R-:W5:Y:S01]  /*0390*/  LDG.E R5, desc[UR16][R12.64+0x200] ;  /* 0x000200100c057981 */ /* 0x000f62000c1e1900 */
[C---:B------:R-:W-:Y:S02]  /*03a0*/  IADD3.X R26, PT, PT, R24.reuse, UR25, RZ, P0, !PT ;  /* 0x00000019181a7c10 */ /* 0x040fe400087fe4ff */
[----:B------:R-:W-:Y:S02]  /*03b0*/  IADD3 R10, P2, PT, R23, UR4, RZ ;  /* 0x00000004170a7c10 */ /* 0x000fe4000ff5e0ff */
[----:B------:R-:W-:Y:S01]  /*03c0*/  LEA R18, P0, R15, UR26, 0x2 ;  /* 0x0000001a0f127c11 */ /* 0x000fe2000f8010ff */
[----:B------:R-:W-:Y:S01]  /*03d0*/  UIADD3 UR11, UPT, UPT, UR8, UR6, URZ ;  /* 0x00000006080b7290 */ /* 0x000fe2000fffe0ff */
[----:B------:R-:W-:Y:S01]  /*03e0*/  IADD3.X R9, PT, PT, R24, UR20, RZ, P1, !PT ;  /* 0x0000001418097c10 */ /* 0x000fe20008ffe4ff */
[----:B------:R0:W3:Y:S01]  /*03f0*/  LDG.E R6, desc[UR16][R20.64] ;  /* 0x0000001014067981 */ /* 0x0000e2000c1e1900 */
[----:B------:R-:W-:-:S02]  /*0400*/  LEA R16, P1, R8, UR26, 0x2 ;  /* 0x0000001a08107c11 */ /* 0x000fc4000f8210ff */
[----:B------:R-:W-:Y:S01]  /*0410*/  IADD3.X R11, PT, PT, R24, UR19, RZ, P2, !PT ;  /* 0x00000013180b7c10 */ /* 0x000fe200097fe4ff */
[----:B------:R-:W3:Y:S01]  /*0420*/  LDG.E R7, desc[UR16][R12.64+0x300] ;  /* 0x000300100c077981 */ /* 0x000ee2000c1e1900 */
[----:B------:R-:W-:Y:S01]  /*0430*/  LEA.HI.X R19, R15, UR27, R26, 0x2, P0 ;  /* 0x0000001b0f137c11 */ /* 0x000fe200080f141a */
[----:B------:R-:W-:Y:S01]  /*0440*/  IMAD.U32 R26, RZ, RZ, UR9 ;  /* 0x00000009ff1a7e24 */ /* 0x000fe2000f8e00ff */
[----:B------:R-:W-:Y:S02]  /*0450*/  LEA R14, P2, R10, UR26, 0x2 ;  /* 0x0000001a0a0e7c11 */ /* 0x000fe4000f8410ff */
[----:B------:R-:W-:Y:S02]  /*0460*/  LEA.HI.X R17, R8, UR27, R9, 0x2, P1 ;  /* 0x0000001b08117c11 */ /* 0x000fe400088f1409 */
[----:B------:R-:W-:Y:S01]  /*0470*/  IADD3 RZ, P1, PT, R2, UR9, RZ ;  /* 0x0000000902ff7c10 */ /* 0x000fe2000ff3e0ff */
[----:B------:R-:W-:Y:S01]  /*0480*/  USHF.R.S32.HI UR22, URZ, 0x1f, UR11 ;  /* 0x0000001fff167899 */ /* 0x000fe2000801140b */
[----:B------:R-:W-:Y:S01]  /*0490*/  LEA.HI.X R15, R10, UR27, R11, 0x2, P2 ;  /* 0x0000001b0a0f7c11 */ /* 0x000fe200090f140b */
[----:B------:R1:W3:Y:S01]  /*04a0*/  LDG.E R8, desc[UR16][R18.64] ;  /* 0x0000001012087981 */ /* 0x0002e2000c1e1900 */
[----:B------:R-:W-:-:S02]  /*04b0*/  IADD3 R23, P0, PT, R23, UR7, RZ ;  /* 0x0000000717177c10 */ /* 0x000fc4000ff1e0ff */
[----:B0-----:R-:W-:Y:S01]  /*04c0*/  LEA.HI.X.SX32 R21, R26, RZ, 0x1, P1 ;  /* 0x000000ff1a157211 */ /* 0x001fe200008f0eff */
[----:B------:R-:W3:Y:S01]  /*04d0*/  LDG.E R11, desc[UR16][R12.64+0x400] ;  /* 0x000400100c0b7981 */ /* 0x000ee2000c1e1900 */
[----:B------:R-:W-:Y:S02]  /*04e0*/  IADD3 R20, P1, PT, R3, UR11, RZ ;  /* 0x0000000b03147c10 */ /* 0x000fe4000ff3e0ff */
[----:B------:R-:W-:Y:S01]  /*04f0*/  IADD3.X R24, PT, PT, R24, UR21, RZ, P0, !PT ;  /* 0x0000001518187c10 */ /* 0x000fe200087fe4ff */
[----:B------:R0:W3:Y:S01]  /*0500*/  LDG.E R9, desc[UR16][R14.64] ;  /* 0x000000100e097981 */ /* 0x0000e2000c1e1900 */
[----:B------:R-:W-:Y:S02]  /*0510*/  IADD3.X R21, PT, PT, R21, UR22, RZ, P1, !PT ;  /* 0x0000001615157c10 */ /* 0x000fe40008ffe4ff */
[----:B-1----:R-:W-:Y:S01]  /*0520*/  IADD3 R19, P1, PT, R20, UR18, RZ ;  /* 0x0000001214137c10 */ /* 0x002fe2000ff3e0ff */
[----:B------:R-:W3:Y:S01]  /*0530*/  LDG.E R10, desc[UR16][R12.64+0x500] ;  /* 0x000500100c0a7981 */ /* 0x000ee2000c1e1900 */
[----:B0-----:R-:W-:-:S02]  /*0540*/  LEA R14, P0, R23, UR26, 0x2 ;  /* 0x0000001a170e7c11 */ /* 0x001fc4000f8010ff */
[----:B------:R-:W-:Y:S02]  /*0550*/  IADD3.X R26, PT, PT, R21, UR25, RZ, P1, !PT ;  /* 0x00000019151a7c10 */ /* 0x000fe40008ffe4ff */
[----:B------:R-:W-:Y:S02]  /*0560*/  LEA.HI.X R15, R23, UR27, R24, 0x2, P0 ;  /* 0x0000001b170f7c11 */ /* 0x000fe400080f1418 */
[C---:B------:R-:W-:Y:S01]  /*0570*/  LEA R18, P0, R19.reuse, UR26, 0x2 ;  /* 0x0000001a13127c11 */ /* 0x040fe2000f8010ff */
[----:B------:R-:W3:Y:S04]  /*0580*/  LDG.E R24, desc[UR16][R16.64] ;  /* 0x0000001010187981 */ /* 0x000ee8000c1e1900 */
[----:B------:R-:W3:Y:S01]  /*0590*/  LDG.E R23, desc[UR16][R12.64+0x600] ;  /* 0x000600100c177981 */ /* 0x000ee2000c1e1900 */
[----:B------:R-:W-:-:S03]  /*05a0*/  LEA.HI.X R19, R19, UR27, R26, 0x2, P0 ;  /* 0x0000001b13137c11 */ /* 0x000fc600080f141a */
[----:B------:R0:W3:Y:S04]  /*05b0*/  LDG.E R29, desc[UR16][R14.64] ;  /* 0x000000100e1d7981 */ /* 0x0000e8000c1e1900 */
[----:B------:R-:W3:Y:S04]  /*05c0*/  LDG.E R26, desc[UR16][R12.64+0x700] ;  /* 0x000700100c1a7981 */ /* 0x000ee8000c1e1900 */
[----:B------:R1:W3:Y:S01]  /*05d0*/  LDG.E R19, desc[UR16][R18.64] ;  /* 0x0000001012137981 */ /* 0x0002e2000c1e1900 */
[----:B0-----:R-:W-:-:S04]  /*05e0*/  IADD3 R14, P0, PT, R20, UR4, RZ ;  /* 0x00000004140e7c10 */ /* 0x001fc8000ff1e0ff */
[----:B------:R-:W-:Y:S02]  /*05f0*/  IADD3.X R17, PT, PT, R21, UR19, RZ, P0, !PT ;  /* 0x0000001315117c10 */ /* 0x000fe400087fe4ff */
[----:B------:R-:W-:-:S04]  /*0600*/  LEA R16, P0, R14, UR26, 0x2 ;  /* 0x0000001a0e107c11 */ /* 0x000fc8000f8010ff */
[----:B------:R-:W-:-:S06]  /*0610*/  LEA.HI.X R17, R14, UR27, R17, 0x2, P0 ;  /* 0x0000001b0e117c11 */ /* 0x000fcc00080f1411 */
[----:B------:R-:W3:Y:S01]  /*0620*/  LDG.E R17, desc[UR16][R16.64] ;  /* 0x0000001010117981 */ /* 0x000ee2000c1e1900 */
[----:B----4-:R-:W-:-:S04]  /*0630*/  FFMA R0, R0, R27, RZ ;  /* 0x0000001b00007223 */ /* 0x010fc800000000ff */
[----:B--2---:R-:W-:Y:S01]  /*0640*/  FFMA R22, R25, R22, R0 ;  /* 0x0000001619167223 */ /* 0x004fe20000000000 */
[----:B------:R-:W-:Y:S01]  /*0650*/  IADD3 R25, P0, PT, R20, UR10, RZ ;  /* 0x0000000a14197c10 */ /* 0x000fe2000ff1e0ff */
[----:B------:R-:W2:Y:S03]  /*0660*/  LDG.E R0, desc[UR16][R12.64+0x900] ;  /* 0x000900100c007981 */ /* 0x000ea6000c1e1900 */
[----:B-1----:R-:W-:Y:S02]  /*0670*/  IADD3.X R18, PT, PT, R21, UR20, RZ, P0, !PT ;  /* 0x0000001415127c10 */ /* 0x002fe400087fe4ff */
[----:B------:R-:W-:-:S04]  /*0680*/  LEA R14, P0, R25, UR26, 0x2 ;  /* 0x0000001a190e7c11 */ /* 0x000fc8000f8010ff */
[----:B------:R-:W-:Y:S02]  /*0690*/  LEA.HI.X R15, R25, UR27, R18, 0x2, P0 ;  /* 0x0000001b190f7c11 */ /* 0x000fe400080f1412 */
[----:B------:R-:W4:Y:S04]  /*06a0*/  LDG.E R25, desc[UR16][R12.64+0xa00] ;  /* 0x000a00100c197981 */ /* 0x000f28000c1e1900 */
[----:B------:R0:W4:Y:S01]  /*06b0*/  LDG.E R14, desc[UR16][R14.64] ;  /* 0x000000100e0e7981 */ /* 0x000122000c1e1900 */
[----:B------:R-:W-:Y:S01]  /*06c0*/  UIADD3 UR6, UPT, UPT, UR11, UR6, URZ ;  /* 0x000000060b067290 */ /* 0x000fe2000fffe0ff */
[----:B------:R-:W-:-:S03]  /*06d0*/  IADD3 RZ, P0, PT, R2, UR9, RZ ;  /* 0x0000000902ff7c10 */ /* 0x000fc6000ff1e0ff */
[----:B------:R-:W-:Y:S02]  /*06e0*/  USHF.R.S32.HI UR23, URZ, 0x1f, UR6 ;  /* 0x0000001fff177899 */ /* 0x000fe40008011406 */
[----:B------:R-:W-:Y:S01]  /*06f0*/  IADD3 R3, P1, PT, R3, UR6, RZ ;  /* 0x0000000603037c10 */ /* 0x000fe2000ff3e0ff */
[----:B-----5:R-:W-:Y:S01]  /*0700*/  FFMA R4, R5, R4, R22 ;  /* 0x0000000405047223 */ /* 0x020fe20000000016 */
[----:B------:R-:W-:-:S05]  /*0710*/  IMAD.U32 R5, RZ, RZ, UR9 ;  /* 0x00000009ff057e24 */ /* 0x000fca000f8e00ff */
[----:B------:R-:W-:Y:S02]  /*0720*/  LEA.HI.X.SX32 R5, R5, RZ, 0x1, P0 ;  /* 0x000000ff05057211 */ /* 0x000fe400000f0eff */
[----:B------:R-:W-:Y:S02]  /*0730*/  IADD3 R20, P0, PT, R20, UR7, RZ ;  /* 0x0000000714147c10 */ /* 0x000fe4000ff1e0ff */
[----:B0-----:R-:W-:Y:S01]  /*0740*/  IADD3.X R15, PT, PT, R5, UR23, RZ, P1, !PT ;  /* 0x00000017050f7c10 */ /* 0x001fe20008ffe4ff */
[----:B---3--:R-:W-:Y:S01]  /*0750*/  FFMA R4, R7, R6, R4 ;  /* 0x0000000607047223 */ /* 0x008fe20000000004 */
[----:B------:R-:W-:Y:S02]  /*0760*/  IADD3 R7, P1, PT, R3, UR18, RZ ;  /* 0x0000001203077c10 */ /* 0x000fe4000ff3e0ff */
[----:B------:R-:W-:Y:S01]  /*0770*/  IADD3.X R21, PT, PT, R21, UR21, RZ, P0, !PT ;  /* 0x0000001515157c10 */ /* 0x000fe200087fe4ff */
[----:B------:R-:W-:Y:S01]  /*0780*/  UIADD3 UR9, UPT, UPT, UR9, UR5, URZ ;  /* 0x0000000509097290 */ /* 0x000fe2000fffe0ff */
[----:B------:R-:W-:Y:S01]  /*0790*/  FFMA R27, R11, R8, R4 ;  /* 0x000000080b1b7223 */ /* 0x000fe20000000004 */
[----:B------:R-:W-:-:S02]  /*07a0*/  IADD3.X R8, PT, PT, R15, UR25, RZ, P1, !PT ;  /* 0x000000190f087c10 */ /* 0x000fc40008ffe4ff */
[C---:B------:R-:W-:Y:S02]  /*07b0*/  LEA R4, P0, R20.reuse, UR26, 0x2 ;  /* 0x0000001a14047c11 */ /* 0x040fe4000f8010ff */
[C---:B------:R-:W-:Y:S02]  /*07c0*/  LEA R6, P1, R7.reuse, UR26, 0x2 ;  /* 0x0000001a07067c11 */ /* 0x040fe4000f8210ff */
[----:B------:R-:W-:Y:S02]  /*07d0*/  LEA.HI.X R5, R20, UR27, R21, 0x2, P0 ;  /* 0x0000001b14057c11 */ /* 0x000fe400080f1415 */
[----:B------:R-:W-:Y:S01]  /*07e0*/  LEA.HI.X R7, R7, UR27, R8, 0x2, P1 ;  /* 0x0000001b07077c11 */ /* 0x000fe200088f1408 */
[----:B------:R-:W-:Y:S01]  /*07f0*/  FFMA R18, R10, R9, R27 ;  /* 0x000000090a127223 */ /* 0x000fe2000000001b */
[C---:B------:R-:W-:Y:S01]  /*0800*/  IADD3 R11, P0, PT, R3.reuse, UR4, RZ ;  /* 0x00000004030b7c10 */ /* 0x040fe2000ff1e0ff */
[----:B------:R-:W3:Y:S01]  /*0810*/  LDG.E R4, desc[UR16][R4.64] ;  /* 0x0000001004047981 */ /* 0x000ee2000c1e1900 */
[----:B------:R-:W-:-:S02]  /*0820*/  IADD3 R16, P1, PT, R3, UR10, RZ ;  /* 0x0000000a03107c10 */ /* 0x000fc4000ff3e0ff */
[C---:B------:R-:W-:Y:S01]  /*0830*/  IADD3.X R20, PT, PT, R15.reuse, UR19, RZ, P0, !PT ;  /* 0x000000130f147c10 */ /* 0x040fe200087fe4ff */
[----:B------:R-:W3:Y:S01]  /*0840*/  LDG.E R21, desc[UR16][R12.64+0xb00] ;  /* 0x000b00100c157981 */ /* 0x000ee2000c1e1900 */
[----:B------:R-:W-:Y:S02]  /*0850*/  IADD3.X R9, PT, PT, R15, UR20, RZ, P1, !PT ;  /* 0x000000140f097c10 */ /* 0x000fe40008ffe4ff */
[----:B------:R-:W-:Y:S01]  /*0860*/  LEA R10, P0, R11, UR26, 0x2 ;  /* 0x0000001a0b0a7c11 */ /* 0x000fe2000f8010ff */
[----:B------:R-:W5:Y:S01]  /*0870*/  LDG.E R6, desc[UR16][R6.64] ;  /* 0x0000001006067981 */ /* 0x000f62000c1e1900 */
[C---:B------:R-:W-:Y:S01]  /*0880*/  LEA R8, P1, R16.reuse, UR26, 0x2 ;  /* 0x0000001a10087c11 */ /* 0x040fe2000f8210ff */
[----:B------:R-:W-:Y:S01]  /*0890*/  FFMA R23, R23, R24, R18 ;  /* 0x0000001817177223 */ /* 0x000fe20000000012 */
[----:B------:R-:W-:Y:S01]  /*08a0*/  LEA.HI.X R11, R11, UR27, R20, 0x2, P0 ;  /* 0x0000001b0b0b7c11 */ /* 0x000fe200080f1414 */
[----:B------:R-:W-:Y:S01]  /*08b0*/  IMAD.U32 R18, RZ, RZ, UR9 ;  /* 0x00000009ff127e24 */ /* 0x000fe2000f8e00ff */
[----:B------:R-:W-:Y:S01]  /*08c0*/  LEA.HI.X R9, R16, UR27, R9, 0x2, P1 ;  /* 0x0000001b10097c11 */ /* 0x000fe200088f1409 */
[----:B------:R-:W5:Y:S01]  /*08d0*/  LDG.E R5, desc[UR16][R12.64+0xd00] ;  /* 0x000d00100c057981 */ /* 0x000f62000c1e1900 */
[----:B------:R-:W-:Y:S01]  /*08e0*/  IADD3 R16, P0, PT, R2, UR9, RZ ;  /* 0x0000000902107c10 */ /* 0x000fe2000ff1e0ff */
[----:B------:R-:W-:-:S02]  /*08f0*/  FFMA R23, R26, R29, R23 ;  /* 0x0000001d1a177223 */ /* 0x000fc40000000017 */
[----:B------:R0:W5:Y:S04]  /*0900*/  LDG.E R10, desc[UR16][R10.64] ;  /* 0x000000100a0a7981 */ /* 0x000168000c1e1900 */
[----:B------:R-:W5:Y:S01]  /*0910*/  LDG.E R29, desc[UR16][R12.64+0xc00] ;  /* 0x000c00100c1d7981 */ /* 0x000f62000c1e1900 */
[----:B------:R-:W-:Y:S01]  /*0920*/  FFMA R28, R28, R19, R23 ;  /* 0x000000131c1c7223 */ /* 0x000fe20000000017 */
[----:B------:R-:W-:Y:S02]  /*0930*/  LEA.HI.X.SX32 R19, R18, RZ, 0x1, P0 ;  /* 0x000000ff12137211 */ /* 0x000fe400000f0eff */
[----:B------:R-:W-:Y:S01]  /*0940*/  IADD3 R23, P0, PT, R3, UR7, RZ ;  /* 0x0000000703177c10 */ /* 0x000fe2000ff1e0ff */
[----:B------:R1:W5:Y:S01]  /*0950*/  LDG.E R20, desc[UR16][R8.64] ;  /* 0x0000001008147981 */ /* 0x000362000c1e1900 */
[----:B------:R-:W-:-:S02]  /*0960*/  IADD3 R18, P1, PT, R16, UR14, RZ ;  /* 0x0000000e10127c10 */ /* 0x000fc4000ff3e0ff */
[----:B------:R-:W-:Y:S01]  /*0970*/  IADD3.X R26, PT, PT, R15, UR21, RZ, P0, !PT ;  /* 0x000000150f1a7c10 */ /* 0x000fe200087fe4ff */
[----:B------:R-:W5:Y:S01]  /*0980*/  LDG.E R7, desc[UR16][R12.64+0xe00] ;  /* 0x000e00100c077981 */ /* 0x000f62000c1e1900 */
[----:B------:R-:W-:Y:S02]  /*0990*/  IADD3.X R3, PT, PT, R19, UR24, RZ, P1, !PT ;  /* 0x0000001813037c10 */ /* 0x000fe40008ffe4ff */
[C---:B------:R-:W-:Y:S02]  /*09a0*/  LEA R22, P0, R23.reuse, UR26, 0x2 ;  /* 0x0000001a17167c11 */ /* 0x040fe4000f8010ff */
[----:B------:R-:W-:Y:S02]  /*09b0*/  IADD3 R24, P1, PT, R18, UR18, RZ ;  /* 0x0000001212187c10 */ /* 0x000fe4000ff3e0ff */
[----:B------:R-:W-:Y:S02]  /*09c0*/  LEA.HI.X R23, R23, UR27, R26, 0x2, P0 ;  /* 0x0000001b17177c11 */ /* 0x000fe400080f141a */
[----:B0-----:R-:W-:-:S02]  /*09d0*/  IADD3.X R11, PT, PT, R3, UR25, RZ, P1, !PT ;  /* 0x00000019030b7c10 */ /* 0x001fc40008ffe4ff */
[C---:B------:R-:W-:Y:S01]  /*09e0*/  LEA R26, P0, R24.reuse, UR26, 0x2 ;  /* 0x0000001a181a7c11 */ /* 0x040fe2000f8010ff */
[----:B------:R-:W5:Y:S03]  /*09f0*/  LDG.E R22, desc[UR16][R22.64] ;  /* 0x0000001016167981 */ /* 0x000f66000c1e1900 */
[----:B------:R-:W-:Y:S02]  /*0a00*/  LEA.HI.X R27, R24, UR27, R11, 0x2, P0 ;  /* 0x0000001b181b7c11 */ /* 0x000fe400080f140b */
[----:B------:R-:W5:Y:S04]  /*0a10*/  LDG.E R11, desc[UR16][R12.64+0xf00] ;  /* 0x000f00100c0b7981 */ /* 0x000f68000c1e1900 */
[----:B------:R0:W5:Y:S04]  /*0a20*/  LDG.E R27, desc[UR16][R26.64] ;  /* 0x000000101a1b7981 */ /* 0x000168000c1e1900 */
[----:B------:R-:W5:Y:S01]  /*0a30*/  LDG.E R24, desc[UR16][R12.64+0x1000] ;  /* 0x001000100c187981 */ /* 0x000f62000c1e1900 */
[----:B------:R-:W-:-:S03]  /*0a40*/  IADD3 R15, P0, PT, R18, UR4, RZ ;  /* 0x00000004120f7c10 */ /* 0x000fc6000ff1e0ff */
[----:B------:R-:W5:Y:S01]  /*0a50*/  LDG.E R23, desc[UR16][R12.64+0x1200] ;  /* 0x001200100c177981 */ /* 0x000f62000c1e1900 */
[----:B--2---:R-:W-:Y:S01]  /*0a60*/  FFMA R28, R0, R17, R28 ;  /* 0x00000011001c7223 */ /* 0x004fe2000000001c */
[----:B------:R-:W-:Y:S02]  /*0a70*/  IADD3.X R0, PT, PT, R3, UR19, RZ, P0, !PT ;  /* 0x0000001303007c10 */ /* 0x000fe400087fe4ff */
[----:B------:R-:W2:Y:S01]  /*0a80*/  LDG.E R17, desc[UR16][R12.64+0x1100] ;  /* 0x001100100c117981 */ /* 0x000ea2000c1e1900 */
[----:B-1----:R-:W-:-:S04]  /*0a90*/  LEA R8, P0, R15, UR26, 0x2 ;  /* 0x0000001a0f087c11 */ /* 0x002fc8000f8010ff */
[----:B------:R-:W-:Y:S02]  /*0aa0*/  LEA.HI.X R9, R15, UR27, R0, 0x2, P0 ;  /* 0x0000001b0f097c11 */ /* 0x000fe400080f1400 */
[----:B------:R-:W-:-:S03]  /*0ab0*/  IADD3 R15, P0, PT, R18, UR10, RZ ;  /* 0x0000000a120f7c10 */ /* 0x000fc6000ff1e0ff */
[----:B------:R1:W2:Y:S01]  /*0ac0*/  LDG.E R0, desc[UR16][R8.64] ;  /* 0x0000001008007981 */ /* 0x0002a2000c1e1900 */
[----:B0-----:R-:W-:Y:S01]  /*0ad0*/  IADD3.X R26, PT, PT, R3, UR20, RZ, P0, !PT ;  /* 0x00000014031a7c10 */ /* 0x001fe200087fe4ff */
[----:B----4-:R-:W-:Y:S01]  /*0ae0*/  FFMA R28, R25, R14, R28 ;  /* 0x0000000e191c7223 */ /* 0x010fe2000000001c */
[C---:B------:R-:W-:Y:S01]  /*0af0*/  LEA R14, P0, R15.reuse, UR26, 0x2 ;  /* 0x0000001a0f0e7c11 */ /* 0x040fe2000f8010ff */
[----:B------:R-:W4:Y:S03]  /*0b00*/  LDG.E R25, desc[UR16][R12.64+0x1400] ;  /* 0x001400100c197981 */ /* 0x000f26000c1e1900 */
[----:B------:R-:W-:Y:S02]  /*0b10*/  LEA.HI.X R15, R15, UR27, R26, 0x2, P0 ;  /* 0x0000001b0f0f7c11 */ /* 0x000fe400080f141a */
[----:B------:R-:W-:-:S03]  /*0b20*/  IADD3 R18, P0, PT, R18, UR7, RZ ;  /* 0x0000000712127c10 */ /* 0x000fc6000ff1e0ff */
[----:B------:R0:W4:Y:S01]  /*0b30*/  LDG.E R14, desc[UR16][R14.64] ;  /* 0x000000100e0e7981 */ /* 0x000122000c1e1900 */
[----:B------:R-:W-:Y:S02]  /*0b40*/  IADD3.X R3, PT, PT, R3, UR21, RZ, P0, !PT ;  /* 0x0000001503037c10 */ /* 0x000fe400087fe4ff */
[----:B-1----:R-:W-:-:S04]  /*0b50*/  LEA R8, P0, R18, UR26, 0x2 ;  /* 0x0000001a12087c11 */ /* 0x002fc8000f8010ff */
[----:B------:R-:W-:Y:S02]  /*0b60*/  LEA.HI.X R9, R18, UR27, R3, 0x2, P0 ;  /* 0x0000001b12097c11 */ /* 0x000fe400080f1403 */
[----:B------:R-:W4:Y:S04]  /*0b70*/  LDG.E R3, desc[UR16][R12.64+0x1300] ;  /* 0x001300100c037981 */ /* 0x000f28000c1e1900 */
[----:B------:R-:W4:Y:S01]  /*0b80*/  LDG.E R8, desc[UR16][R8.64] ;  /* 0x0000001008087981 */ /* 0x000f22000c1e1900 */
[----:B------:R-:W-:-:S04]  /*0b90*/  IADD3 R18, P0, PT, R16, UR8, RZ ;  /* 0x0000000810127c10 */ /* 0x000fc8000ff1e0ff */
[----:B0-----:R-:W-:Y:S01]  /*0ba0*/  IADD3 R15, P1, PT, R18, UR4, RZ ;  /* 0x00000004120f7c10 */ /* 0x001fe2000ff3e0ff */
[----:B---3--:R-:W-:-:S04]  /*0bb0*/  FFMA R4, R21, R4, R28 ;  /* 0x0000000415047223 */ /* 0x008fc8000000001c */
[----:B-----5:R-:W-:-:S04]  /*0bc0*/  FFMA R4, R29, R6, R4 ;  /* 0x000000061d047223 */ /* 0x020fc80000000004 */
[----:B------:R-:W-:Y:S01]  /*0bd0*/  FFMA R4, R5, R10, R4 ;  /* 0x0000000a05047223 */ /* 0x000fe20000000004 */
[----:B------:R-:W-:Y:S02]  /*0be0*/  IADD3.X R10, PT, PT, R19, UR15, RZ, P0, !PT ;  /* 0x0000000f130a7c10 */ /* 0x000fe400087fe4ff */
[----:B------:R-:W-:Y:S01]  /*0bf0*/  IADD3 R5, P0, PT, R18, UR18, RZ ;  /* 0x0000001212057c10 */ /* 0x000fe2000ff1e0ff */
[----:B------:R-:W-:Y:S01]  /*0c00*/  FFMA R20, R7, R20, R4 ;  /* 0x0000001407147223 */ /* 0x000fe20000000004 */
[C---:B------:R-:W-:Y:S02]  /*0c10*/  IADD3.X R26, PT, PT, R10.reuse, UR19, RZ, P1, !PT ;  /* 0x000000130a1a7c10 */ /* 0x040fe40008ffe4ff */
[----:B------:R-:W-:Y:S02]  /*0c20*/  IADD3.X R28, PT, PT, R10, UR25, RZ, P0, !PT ;  /* 0x000000190a1c7c10 */ /* 0x000fe400087fe4ff */
[----:B------:R-:W-:Y:S02]  /*0c30*/  LEA R4, P0, R5, UR26, 0x2 ;  /* 0x0000001a05047c11 */ /* 0x000fe4000f8010ff */
[----:B------:R-:W-:-:S02]  /*0c40*/  LEA R6, P1, R15, UR26, 0x2 ;  /* 0x0000001a0f067c11 */ /* 0x000fc4000f8210ff */
[----:B------:R-:W-:Y:S02]  /*0c50*/  LEA.HI.X R5, R5, UR27, R28, 0x2, P0 ;  /* 0x0000001b05057c11 */ /* 0x000fe400080f141c */
[----:B------:R-:W-:Y:S02]  /*0c60*/  LEA.HI.X R7, R15, UR27, R26, 0x2, P1 ;  /* 0x0000001b0f077c11 */ /* 0x000fe400088f141a */
[C---:B------:R-:W-:Y:S01]  /*0c70*/  IADD3 R21, P1, PT, R18.reuse, UR10, RZ ;  /* 0x0000000a12157c10 */ /* 0x040fe2000ff3e0ff */
[----:B------:R0:W3:Y:S01]  /*0c80*/  LDG.E R4, desc[UR16][R4.64] ;  /* 0x0000001004047981 */ /* 0x0000e2000c1e1900 */
[----:B------:R-:W-:Y:S01]  /*0c90*/  IADD3 R26, P0, PT, R18, UR7, RZ ;  /* 0x00000007121a7c10 */ /* 0x000fe2000ff1e0ff */
[----:B------:R-:W-:Y:S01]  /*0ca0*/  FFMA R11, R11, R22, R20 ;  /* 0x000000160b0b7223 */ /* 0x000fe20000000014 */
[----:B------:R-:W-:Y:S01]  /*0cb0*/  IADD3 R15, P2, PT, R16, UR11, RZ ;  /* 0x0000000b100f7c10 */ /* 0x000fe2000ff5e0ff */
[----:B------:R1:W5:Y:S01]  /*0cc0*/  LDG.E R9, desc[UR16][R6.64] ;  /* 0x0000001006097981 */ /* 0x000362000c1e1900 */
[----:B------:R-:W-:-:S02]  /*0cd0*/  IADD3.X R28, PT, PT, R10, UR20, RZ, P1, !PT ;  /* 0x000000140a1c7c10 */ /* 0x000fc40008ffe4ff */
[----:B------:R-:W-:Y:S01]  /*0ce0*/  LEA R20, P1, R21, UR26, 0x2 ;  /* 0x0000001a15147c11 */ /* 0x000fe2000f8210ff */
[----:B------:R-:W5:Y:S01]  /*0cf0*/  LDG.E R22, desc[UR16][R12.64+0x1500] ;  /* 0x001500100c167981 */ /* 0x000f62000c1e1900 */
[----:B0-----:R-:W-:Y:S01]  /*0d00*/  IADD3.X R5, PT, PT, R10, UR21, RZ, P0, !PT ;  /* 0x000000150a057c10 */ /* 0x001fe200087fe4ff */
[----:B------:R-:W-:Y:S01]  /*0d10*/  FFMA R24, R24, R27, R11 ;  /* 0x0000001b18187223 */ /* 0x000fe2000000000b */
[----:B------:R-:W-:Y:S02]  /*0d20*/  IADD3.X R18, PT, PT, R19, UR22, RZ, P2, !PT ;  /* 0x0000001613127c10 */ /* 0x000fe400097fe4ff */
[----:B------:R-:W-:Y:S02]  /*0d30*/  IADD3 R11, P2, PT, R15, UR18, RZ ;  /* 0x000000120f0b7c10 */ /* 0x000fe4000ff5e0ff */
[----:B-1----:R-:W-:Y:S02]  /*0d40*/  LEA R6, P0, R26, UR26, 0x2 ;  /* 0x0000001a1a067c11 */ /* 0x002fe4000f8010ff */
[----:B------:R-:W-:-:S02]  /*0d50*/  LEA.HI.X R21, R21, UR27, R28, 0x2, P1 ;  /* 0x0000001b15157c11 */ /* 0x000fc400088f141c */
[----:B------:R-:W-:Y:S01]  /*0d60*/  LEA.HI.X R7, R26, UR27, R5, 0x2, P0 ;  /* 0x0000001b1a077c11 */ /* 0x000fe200080f1405 */
[----:B------:R-:W5:Y:S01]  /*0d70*/  LDG.E R28, desc[UR16][R12.64+0x1700] ;  /* 0x001700100c1c7981 */ /* 0x000f62000c1e1900 */
[----:B------:R-:W-:Y:S02]  /*0d80*/  IADD3.X R26, PT, PT, R18, UR25, RZ, P2, !PT ;  /* 0x00000019121a7c10 */ /* 0x000fe400097fe4ff */
[C---:B------:R-:W-:Y:S01]  /*0d90*/  LEA R10, P0, R11.reuse, UR26, 0x2 ;  /* 0x0000001a0b0a7c11 */ /* 0x040fe2000f8010ff */
[----:B------:R0:W5:Y:S04]  /*0da0*/  LDG.E R20, desc[UR16][R20.64] ;  /* 0x0000001014147981 */ /* 0x000168000c1e1900 */
[----:B------:R-:W5:Y:S01]  /*0db0*/  LDG.E R5, desc[UR16][R12.64+0x1600] ;  /* 0x001600100c057981 */ /* 0x000f62000c1e1900 */
[----:B------:R-:W-:-:S03]  /*0dc0*/  LEA.HI.X R11, R11, UR27, R26, 0x2, P0 ;  /* 0x0000001b0b0b7c11 */ /* 0x000fc600080f141a */
[----:B------:R1:W5:Y:S04]  /*0dd0*/  LDG.E R29, desc[UR16][R6.64] ;  /* 0x00000010061d7981 */ /* 0x000368000c1e1900 */
[----:B------:R-:W5:Y:S01]  /*0de0*/  LDG.E R10, desc[UR16][R10.64] ;  /* 0x000000100a0a7981 */ /* 0x000f62000c1e1900 */
[----:B------:R-:W-:-:S03]  /*0df0*/  IADD3 R27, P0, PT, R15, UR4, RZ ;  /* 0x000000040f1b7c10 */ /* 0x000fc6000ff1e0ff */
[----:B------:R-:W5:Y:S01]  /*0e00*/  LDG.E R11, desc[UR16][R12.64+0x1800] ;  /* 0x001800100c0b7981 */ /* 0x000f62000c1e1900 */
[----:B------:R-:W-:Y:S01]  /*0e10*/  IADD3 R16, P1, PT, R16, UR6, RZ ;  /* 0x0000000610107c10 */ /* 0x000fe2000ff3e0ff */
[----:B--2---:R-:W-:Y:S01]  /*0e20*/  FFMA R0, R17, R0, R24 ;  /* 0x0000000011007223 */ /* 0x004fe20000000018 */
[----:B------:R-:W-:Y:S01]  /*0e30*/  IADD3.X R24, PT, PT, R18, UR19, RZ, P0, !PT ;  /* 0x0000001312187c10 */ /* 0x000fe200087fe4ff */
[----:B------:R-:W2:Y:S01]  /*0e40*/  LDG.E R17, desc[UR16][R12.64+0x1900] ;  /* 0x001900100c117981 */ /* 0x000ea2000c1e1900 */
[----:B------:R-:W-:-:S04]  /*0e50*/  LEA R26, P0, R27, UR26, 0x2 ;  /* 0x0000001a1b1a7c11 */ /* 0x000fc8000f8010ff */
[----:B------:R-:W-:Y:S02]  /*0e60*/  LEA.HI.X R27, R27, UR27, R24, 0x2, P0 ;  /* 0x0000001b1b1b7c11 */ /* 0x000fe400080f1418 */
[----:B0-----:R-:W-:-:S03]  /*0e70*/  IADD3 R21, P0, PT, R15, UR10, RZ ;  /* 0x0000000a0f157c10 */ /* 0x001fc6000ff1e0ff */
[----:B------:R-:W2:Y:S01]  /*0e80*/  LDG.E R26, desc[UR16][R26.64] ;  /* 0x000000101a1a7981 */ /* 0x000ea2000c1e1900 */
[----:B----4-:R-:W-:Y:S01]  /*0e90*/  FFMA R14, R23, R14, R0 ;  /* 0x0000000e170e7223 */ /* 0x010fe20000000000 */
[----:B------:R-:W-:Y:S02]  /*0ea0*/  IADD3.X R0, PT, PT, R18, UR20, RZ, P0, !PT ;  /* 0x0000001412007c10 */ /* 0x000fe400087fe4ff */
[C---:B-1----:R-:W-:Y:S01]  /*0eb0*/  LEA R6, P0, R21.reuse, UR26, 0x2 ;  /* 0x0000001a15067c11 */ /* 0x042fe2000f8010ff */
[----:B------:R-:W4:Y:S03]  /*0ec0*/  LDG.E R23, desc[UR16][R12.64+0x1b00] ;  /* 0x001b00100c177981 */ /* 0x000f26000c1e1900 */
[----:B------:R-:W-:Y:S02]  /*0ed0*/  LEA.HI.X R7, R21, UR27, R0, 0x2, P0 ;  /* 0x0000001b15077c11 */ /* 0x000fe400080f1400 */
[----:B------:R-:W-:Y:S01]  /*0ee0*/  IADD3 R15, P0, PT, R15, UR7, RZ ;  /* 0x000000070f0f7c10 */ /* 0x000fe2000ff1e0ff */
[----:B------:R-:W4:Y:S01]  /*0ef0*/  LDG.E R21, desc[UR16][R12.64+0x1a00] ;  /* 0x001a00100c157981 */ /* 0x000f22000c1e1900 */
[----:B------:R-:W-:-:S02]  /*0f00*/  FFMA R8, R3, R8, R14 ;  /* 0x0000000803087223 */ /* 0x000fc4000000000e */
[----:B------:R-:W-:Y:S01]  /*0f10*/  IADD3.X R24, PT, PT, R18, UR21, RZ, P0, !PT ;  /* 0x0000001512187c10 */ /* 0x000fe200087fe4ff */
[----:B------:R0:W4:Y:S01]  /*0f20*/  LDG.E R0, desc[UR16][R6.64] ;  /* 0x0000001006007981 */ /* 0x000122000c1e1900 */
[----:B------:R-:W-:Y:S02]  /*0f30*/  IADD3.X R3, PT, PT, R19, UR23, RZ, P1, !PT ;  /* 0x0000001713037c10 */ /* 0x000fe40008ffe4ff */
[C---:B------:R-:W-:Y:S01]  /*0f40*/  LEA R14, P0, R15.reuse, UR26, 0x2 ;  /* 0x0000001a0f0e7c11 */ /* 0x040fe2000f8010ff */
[----:B------:R-:W4:Y:S01]  /*0f50*/  LDG.E R27, desc[UR16][R12.64+0x1c00] ;  /* 0x001c00100c1b7981 */ /* 0x000f22000c1e1900 */
[----:B------:R-:W-:Y:S02]  /*0f60*/  IADD3 R18, P1, PT, R16, UR18, RZ ;  /* 0x0000001210127c10 */ /* 0x000fe4000ff3e0ff */
[----:B------:R-:W-:Y:S02]  /*0f70*/  LEA.HI.X R15, R15, UR27, R24, 0x2, P0 ;  /* 0x0000001b0f0f7c11 */ /* 0x000fe400080f1418 */
[----:B------:R-:W-:-:S02]  /*0f80*/  IADD3.X R19, PT, PT, R3, UR25, RZ, P1, !PT ;  /* 0x0000001903137c10 */ /* 0x000fc40008ffe4ff */
[C---:B0-----:R-:W-:Y:S01]  /*0f90*/  LEA R6, P0, R18.reuse, UR26, 0x2 ;  /* 0x0000001a12067c11 */ /* 0x041fe2000f8010ff */
[----:B------:R0:W4:Y:S03]  /*0fa0*/  LDG.E R14, desc[UR16][R14.64] ;  /* 0x000000100e0e7981 */ /* 0x000126000c1e1900 */
[----:B------:R-:W-:-:S05]  /*0fb0*/  LEA.HI.X R7, R18, UR27, R19, 0x2, P0 ;  /* 0x0000001b12077c11 */ /* 0x000fca00080f1413 */
[----:B------:R-:W4:Y:S01]  /*0fc0*/  LDG.E R6, desc[UR16][R6.64] ;  /* 0x0000001006067981 */ /* 0x000f22000c1e1900 */
[----:B------:R-:W-:-:S06]  /*0fd0*/  UIADD3 UR9, UPT, UPT, UR9, UR5, URZ ;  /* 0x0000000509097290 */ /* 0x000fcc000fffe0ff */
[----:B0-----:R-:W-:Y:S01]  /*0fe0*/  IMAD.U32 R15, RZ, RZ, UR9 ;  /* 0x00000009ff0f7e24 */ /* 0x001fe2000f8e00ff */
[----:B------:R-:W4:Y:S01]  /*0ff0*/  LDG.E R7, desc[UR16][R12.64+0x1d00] ;  /* 0x001d00100c077981 */ /* 0x000f22000c1e1900 */
[----:B---3--:R-:W-:Y:S01]  /*1000*/  FFMA R25, R25, R4, R8 ;  /* 0x0000000419197223 */ /* 0x008fe20000000008 */
[C---:B------:R-:W-:Y:S02]  /*1010*/  IADD3 R8, P0, PT, R16.reuse, UR4, RZ ;  /* 0x0000000410087c10 */ /* 0x040fe4000ff1e0ff */
[----:B------:R-:W-:Y:S01]  /*1020*/  IADD3 R4, P1, PT, R16, UR10, RZ ;  /* 0x0000000a10047c10 */ /* 0x000fe2000ff3e0ff */
[----:B-----5:R-:W-:Y:S01]  /*1030*/  FFMA R22, R22, R9, R25 ;  /* 0x0000000916167223 */ /* 0x020fe20000000019 */
[----:B------:R-:W-:Y:S02]  /*1040*/  IADD3.X R9, PT, PT, R3, UR19, RZ, P0, !PT ;  /* 0x0000001303097c10 */ /* 0x000fe400087fe4ff */
[----:B------:R-:W-:-:S04]  /*1050*/  LEA R18, P0, R8, UR26, 0x2 ;  /* 0x0000001a08127c11 */ /* 0x000fc8000f8010ff */
[----:B------:R-:W-:Y:S02]  /*1060*/  LEA.HI.X R19, R8, UR27, R9, 0x2, P0 ;  /* 0x0000001b08137c11 */ /* 0x000fe400080f1409 */
[----:B------:R-:W-:Y:S02]  /*1070*/  IADD3.X R9, PT, PT, R3, UR20, RZ, P1, !PT ;  /* 0x0000001403097c10 */ /* 0x000fe40008ffe4ff */
[C---:B------:R-:W-:Y:S01]  /*1080*/  LEA R8, P0, R4.reuse, UR26, 0x2 ;  /* 0x0000001a04087c11 */ /* 0x040fe2000f8010ff */
[----:B------:R-:W3:Y:S03]  /*1090*/  LDG.E R18, desc[UR16][R18.64] ;  /* 0x0000001012127981 */ /* 0x000ee6000c1e1900 */
[----:B------:R-:W-:Y:S01]  /*10a0*/  LEA.HI.X R9, R4, UR27, R9, 0x2, P0 ;  /* 0x0000001b04097c11 */ /* 0x000fe200080f1409 */
[----:B------:R-:W-:Y:S01]  /*10b0*/  FFMA R5, R5, R20, R22 ;  /* 0x0000001405057223 */ /* 0x000fe20000000016 */
[----:B------:R-:W-:Y:S01]  /*10c0*/  IADD3 R4, P1, PT, R2, UR9, RZ ;  /* 0x0000000902047c10 */ /* 0x000fe2000ff3e0ff */
[----:B------:R-:W5:Y:S02]  /*10d0*/  LDG.E R19, desc[UR16][R12.64+0x1f00] ;  /* 0x001f00100c137981 */ /* 0x000f64000c1e1900 */
[----:B------:R-:W-:Y:S01]  /*10e0*/  FFMA R24, R28, R29, R5 ;  /* 0x0000001d1c187223 */ /* 0x000fe20000000005 */
[----:B------:R-:W-:Y:S01]  /*10f0*/  LEA.HI.X.SX32 R15, R15, RZ, 0x1, P1 ;  /* 0x000000ff0f0f7211 */ /* 0x000fe200008f0eff */
[----:B------:R0:W5:Y:S01]  /*1100*/  LDG.E R5, desc[UR16][R8.64] ;  /* 0x0000001008057981 */ /* 0x000162000c1e1900 */
[----:B------:R-:W-:-:S03]  /*1110*/  IADD3 R20, P1, PT, R4, UR14, RZ ;  /* 0x0000000e04147c10 */ /* 0x000fc6000ff3e0ff */
[----:B------:R-:W5:Y:S01]  /*1120*/  LDG.E R29, desc[UR16][R12.64+0x2200] ;  /* 0x002200100c1d7981 */ /* 0x000f62000c1e1900 */
[----:B------:R-:W-:Y:S01]  /*1130*/  FFMA R24, R11, R10, R24 ;  /* 0x0000000a0b187223 */ /* 0x000fe20000000018 */
[----:B------:R-:W-:Y:S02]  /*1140*/  IADD3 R11, P0, PT, R16, UR7, RZ ;  /* 0x00000007100b7c10 */ /* 0x000fe4000ff1e0ff */
[----:B------:R-:W5:Y:S02]  /*1150*/  LDG.E R16, desc[UR16][R12.64+0x1e00] ;  /* 0x001e00100c107981 */ /* 0x000f64000c1e1900 */
[----:B------:R-:W-:Y:S02]  /*1160*/  IADD3.X R22, PT, PT, R3, UR21, RZ, P0, !PT ;  /* 0x0000001503167c10 */ /* 0x000fe400087fe4ff */
[----:B------:R-:W-:Y:S02]  /*1170*/  LEA R10, P0, R11, UR26, 0x2 ;  /* 0x0000001a0b0a7c11 */ /* 0x000fe4000f8010ff */
[----:B------:R-:W-:-:S02]  /*1180*/  IADD3.X R3, PT, PT, R15, UR24, RZ, P1, !PT ;  /* 0x000000180f037c10 */ /* 0x000fc40008ffe4ff */
[----:B0-----:R-:W-:Y:S02]  /*1190*/  IADD3 R9, P1, PT, R20, UR18, RZ ;  /* 0x0000001214097c10 */ /* 0x001fe4000ff3e0ff */
[----:B------:R-:W-:Y:S02]  /*11a0*/  LEA.HI.X R11, R11, UR27, R22, 0x2, P0 ;  /* 0x0000001b0b0b7c11 */ /* 0x000fe400080f1416 */
[----:B------:R-:W-:Y:S02]  /*11b0*/  IADD3.X R22, PT, PT, R3, UR25, RZ, P1, !PT ;  /* 0x0000001903167c10 */ /* 0x000fe40008ffe4ff */
[C---:B------:R-:W-:Y:S01]  /*11c0*/  LEA R8, P0, R9.reuse, UR26, 0x2 ;  /* 0x0000001a09087c11 */ /* 0x040fe2000f8010ff */
[----:B------:R-:W5:Y:S03]  /*11d0*/  LDG.E R10, desc[UR16][R10.64] ;  /* 0x000000100a0a7981 */ /* 0x000f66000c1e1900 */
[----:B------:R-:W-:-:S02]  /*11e0*/  LEA.HI.X R9, R9, UR27, R22, 0x2, P0 ;  /* 0x0000001b09097c11 */ /* 0x000fc400080f1416 */
[----:B------:R-:W-:-:S03]  /*11f0*/  IADD3 R25, P0, PT, R20, UR4, RZ ;  /* 0x0000000414197c10 */ /* 0x000fc6000ff1e0ff */
[----:B------:R0:W5:Y:S01]  /*1200*/  LDG.E R22, desc[UR16][R8.64] ;  /* 0x0000001008167981 */ /* 0x000162000c1e1900 */
[----:B------:R-:W-:-:S03]  /*1210*/  IADD3.X R28, PT, PT, R3, UR19, RZ, P0, !PT ;  /* 0x00000013031c7c10 */ /* 0x000fc600087fe4ff */
[----:B------:R-:W5:Y:S01]  /*1220*/  LDG.E R11, desc[UR16][R12.64+0x2100] ;  /* 0x002100100c0b7981 */ /* 0x000f62000c1e1900 */
[----:B--2---:R-:W-:Y:S01]  /*1230*/  FFMA R26, R17, R26, R24 ;  /* 0x0000001a111a7223 */ /* 0x004fe20000000018 */
[C---:B------:R-:W-:Y:S02]  /*1240*/  LEA R24, P0, R25.reuse, UR26, 0x2 ;  /* 0x0000001a19187c11 */ /* 0x040fe4000f8010ff */
[----:B------:R-:W2:Y:S02]  /*1250*/  LDG.E R17, desc[UR16][R12.64+0x2000] ;  /* 0x002000100c117981 */ /* 0x000ea4000c1e1900 */
[----:B------:R-:W-:Y:S02]  /*1260*/  LEA.HI.X R25, R25, UR27, R28, 0x2, P0 ;  /* 0x0000001b19197c11 */ /* 0x000fe400080f141c */
[----:B------:R-:W-:-:S03]  /*1270*/  IADD3 R28, P0, PT, R20, UR10, RZ ;  /* 0x0000000a141c7c10 */ /* 0x000fc6000ff1e0ff */
[----:B------:R-:W2:Y:S01]  /*1280*/  LDG.E R24, desc[UR16][R24.64] ;  /* 0x0000001018187981 */ /* 0x000ea2000c1e1900 */
[----:B0-----:R-:W-:Y:S02]  /*1290*/  IADD3.X R9, PT, PT, R3, UR20, RZ, P0, !PT ;  /* 0x0000001403097c10 */ /* 0x001fe400087fe4ff */
[----:B------:R-:W-:Y:S01]  /*12a0*/  LEA R8, P0, R28, UR26, 0x2 ;  /* 0x0000001a1c087c11 */ /* 0x000fe2000f8010ff */
[----:B----4-:R-:W-:-:S03]  /*12b0*/  FFMA R26, R21, R0, R26 ;  /* 0x00000000151a7223 */ /* 0x010fc6000000001a */
[----:B------:R-:W-:Y:S02]  /*12c0*/  LEA.HI.X R9, R28, UR27, R9, 0x2, P0 ;  /* 0x0000001b1c097c11 */ /* 0x000fe400080f1409 */
[----:B------:R-:W-:Y:S01]  /*12d0*/  IADD3 R21, P0, PT, R20, UR7, RZ ;  /* 0x0000000714157c10 */ /* 0x000fe2000ff1e0ff */
[----:B------:R-:W4:Y:S04]  /*12e0*/  LDG.E R28, desc[UR16][R12.64+0x2400] ;  /* 0x002400100c1c7981 */ /* 0x000f28000c1e1900 */
[----:B------:R0:W4:Y:S01]  /*12f0*/  LDG.E R0, desc[UR16][R8.64] ;  /* 0x0000001008007981 */ /* 0x000122000c1e1900 */
[----:B------:R-:W-:Y:S01]  /*1300*/  FFMA R26, R23, R14, R26 ;  /* 0x0000000e171a7223 */ /* 0x000fe2000000001a */
[----:B------:R-:W-:-:S04]  /*1310*/  IADD3 R14, P1, PT, R4, UR8, RZ ;  /* 0x00000008040e7c10 */ /* 0x000fc8000ff3e0ff */
[----:B------:R-:W-:Y:S01]  /*1320*/  IADD3.X R23, PT, PT, R15, UR15, RZ, P1, !PT ;  /* 0x0000000f0f177c10 */ /* 0x000fe20008ffe4ff */
[----:B------:R-:W-:Y:S01]  /*1330*/  FFMA R6, R27, R6, R26 ;  /* 0x000000061b067223 */ /* 0x000fe2000000001a */
[----:B------:R-:W-:Y:S02]  /*1340*/  IADD3.X R26, PT, PT, R3, UR21, RZ, P0, !PT ;  /* 0x00000015031a7c10 */ /* 0x000fe400087fe4ff */
[C---:B------:R-:W-:Y:S02]  /*1350*/  LEA R20, P0, R21.reuse, UR26, 0x2 ;  /* 0x0000001a15147c11 */ /* 0x040fe4000f8010ff */
[----:B------:R-:W-:Y:S02]  /*1360*/  IADD3 R3, P1, PT, R14, UR18, RZ ;  /* 0x000000120e037c10 */ /* 0x000fe4000ff3e0ff */
[----:B------:R-:W-:Y:S02]  /*1370*/  LEA.HI.X R21, R21, UR27, R26, 0x2, P0 ;  /* 0x0000001b15157c11 */ /* 0x000fe400080f141a */
[----:B------:R-:W-:-:S02]  /*1380*/  IADD3.X R26, PT, PT, R23, UR25, RZ, P1, !PT ;  /* 0x00000019171a7c10 */ /* 0x000fc40008ffe4ff */
[C---:B0-----:R-:W-:Y:S01]  /*1390*/  LEA R8, P0, R3.reuse, UR26, 0x2 ;  /* 0x0000001a03087c11 */ /* 0x041fe2000f8010ff */
[----:B------:R-:W4:Y:S03]  /*13a0*/  LDG.E R20, desc[UR16][R20.64] ;  /* 0x0000001014147981 */ /* 0x000f26000c1e1900 */
[----:B------:R-:W-:Y:S02]  /*13b0*/  LEA.HI.X R9, R3, UR27, R26, 0x2, P0 ;  /* 0x0000001b03097c11 */ /* 0x000fe400080f141a */
[----:B------:R-:W4:Y:S04]  /*13c0*/  LDG.E R3, desc[UR16][R12.64+0x2300] ;  /* 0x002300100c037981 */ /* 0x000f28000c1e1900 */
[----:B------:R0:W4:Y:S04]  /*13d0*/  LDG.E R25, desc[UR16][R8.64] ;  /* 0x0000001008197981 */ /* 0x000128000c1e1900 */
[----:B------:R-:W4:Y:S01]  /*13e0*/  LDG.E R21, desc[UR16][R12.64+0x2600] ;  /* 0x002600100c157981 */ /* 0x000f22000c1e1900 */
[----:B---3--:R-:W-:Y:S01]  /*13f0*/  FFMA R7, R7, R18, R6 ;  /* 0x0000001207077223 */ /* 0x008fe20000000006 */
[----:B------:R-:W-:-:S03]  /*1400*/  IADD3 R6, P0, PT, R14, UR4, RZ ;  /* 0x000000040e067c10 */ /* 0x000fc6000ff1e0ff */
[----:B-----5:R-:W-:Y:S01]  /*1410*/  FFMA R16, R16, R5, R7 ;  /* 0x0000000510107223 */ /* 0x020fe20000000007 */
[C---:B------:R-:W-:Y:S02]  /*1420*/  IADD3.X R7, PT, PT, R23.reuse, UR19, RZ, P0, !PT ;  /* 0x0000001317077c10 */ /* 0x040fe400087fe4ff */
[----:B------:R-:W-:Y:S02]  /*1430*/  LEA R26, P0, R6, UR26, 0x2 ;  /* 0x0000001a061a7c11 */ /* 0x000fe4000f8010ff */
[----:B------:R-:W-:Y:S02]  /*1440*/  IADD3 R5, P1, PT, R14, UR10, RZ ;  /* 0x0000000a0e057c10 */ /* 0x000fe4000ff3e0ff */
[----:B------:R-:W-:Y:S02]  /*1450*/  LEA.HI.X R27, R6, UR27, R7, 0x2, P0 ;  /* 0x0000001b061b7c11 */ /* 0x000fe400080f1407 */
[----:B------:R-:W-:Y:S02]  /*1460*/  IADD3.X R18, PT, PT, R23, UR20, RZ, P1, !PT ;  /* 0x0000001417127c10 */ /* 0x000fe40008ffe4ff */
[----:B------:R-:W-:Y:S01]  /*1470*/  LEA R6, P0, R5, UR26, 0x2 ;  /* 0x0000001a05067c11 */ /* 0x000fe2000f8010ff */
[----:B------:R-:W3:Y:S01]  /*1480*/  LDG.E R26, desc[UR16][R26.64] ;  /* 0x000000101a1a7981 */ /* 0x000ee2000c1e1900 */
[----:B0-----:R-:W-:-:S02]  /*1490*/  IADD3 R9, P1, PT, R14, UR7, RZ ;  /* 0x000000070e097c10 */ /* 0x001fc4000ff3e0ff */
[----:B------:R-:W-:Y:S02]  /*14a0*/  LEA.HI.X R7, R5, UR27, R18, 0x2, P0 ;  /* 0x0000001b05077c11 */ /* 0x000fe400080f1412 */
[----:B------:R-:W-:Y:S01]  /*14b0*/  IADD3 R5, P2, PT, R4, UR11, RZ ;  /* 0x0000000b04057c10 */ /* 0x000fe2000ff5e0ff */
[----:B------:R-:W-:Y:S01]  /*14c0*/  FFMA R16, R19, R10, R16 ;  /* 0x0000000a13107223 */ /* 0x000fe20000000010 */
[----:B------:R-:W-:Y:S01]  /*14d0*/  IADD3.X R18, PT, PT, R23, UR21, RZ, P1, !PT ;  /* 0x0000001517127c10 */ /* 0x000fe20008ffe4ff */
[----:B------:R-:W3:Y:S01]  /*14e0*/  LDG.E R19, desc[UR16][R12.64+0x2500] ;  /* 0x002500100c137981 */ /* 0x000ee2000c1e1900 */
[----:B------:R-:W-:Y:S02]  /*14f0*/  LEA R8, P0, R9, UR26, 0x2 ;  /* 0x0000001a09087c11 */ /* 0x000fe4000f8010ff */
[----:B------:R-:W-:Y:S01]  /*1500*/  IADD3.X R14, PT, PT, R15, UR22, RZ, P2, !PT ;  /* 0x000000160f0e7c10 */ /* 0x000fe200097fe4ff */
[----:B------:R-:W5:Y:S01]  /*1510*/  LDG.E R23, desc[UR16][R12.64+0x2700] ;  /* 0x002700100c177981 */ /* 0x000f62000c1e1900 */
[----:B------:R-:W-:-:S02]  /*1520*/  IADD3 R10, P1, PT, R5, UR18, RZ ;  /* 0x00000012050a7c10 */ /* 0x000fc4000ff3e0ff */
[----:B------:R-:W-:Y:S01]  /*1530*/  LEA.HI.X R9, R9, UR27, R18, 0x2, P0 ;  /* 0x0000001b09097c11 */ /* 0x000fe200080f1412 */
[----:B------:R-:W5:Y:S04]  /*1540*/  LDG.E R27, desc[UR16][R12.64+0x2800] ;  /* 0x002800100c1b7981 */ /* 0x000f68000c1e1900 */
[----:B------:R0:W5:Y:S04]  /*1550*/  LDG.E R18, desc[UR16][R6.64] ;  /* 0x0000001006127981 */ /* 0x000168000c1e1900 */
[----:B------:R-:W5:Y:S04]  /*1560*/  LDG.E R8, desc[UR16][R8.64] ;  /* 0x0000001008087981 */ /* 0x000f68000c1e1900 */
[----:B------:R-:W5:Y:S01]  /*1570*/  LDG.E R9, desc[UR16][R12.64+0x2900] ;  /* 0x002900100c097981 */ /* 0x000f62000c1e1900 */
[----:B--2---:R-:W-:Y:S01]  /*1580*/  FFMA R22, R17, R22, R16 ;  /* 0x0000001611167223 */ /* 0x004fe20000000010 */
[----:B------:R-:W-:-:S02]  /*1590*/  IADD3.X R17, PT, PT, R14, UR25, RZ, P1, !PT ;  /* 0x000000190e117c10 */ /* 0x000fc40008ffe4ff */
[----:B------:R-:W-:-:S04]  /*15a0*/  LEA R16, P0, R10, UR26, 0x2 ;  /* 0x0000001a0a107c11 */ /* 0x000fc8000f8010ff */
[----:B------:R-:W-:Y:S02]  /*15b0*/  LEA.HI.X R17, R10, UR27, R17, 0x2, P0 ;  /* 0x0000001b0a117c11 */ /* 0x000fe400080f1411 */
[----:B0-----:R-:W-:Y:S01]  /*15c0*/  IADD3 R6, P0, PT, R5, UR4, RZ ;  /* 0x0000000405067c10 */ /* 0x001fe2000ff1e0ff */
[----:B------:R-:W-:Y:S02]  /*15d0*/  FFMA R22, R11, R24, R22 ;  /* 0x000000180b167223 */ /* 0x000fe40000000016 */
[----:B------:R-:W2:Y:S01]  /*15e0*/  LDG.E R16, desc[UR16][R16.64] ;  /* 0x0000001010107981 */ /* 0x000ea2000c1e1900 */
[----:B------:R-:W-:Y:S02]  /*15f0*/  IADD3.X R11, PT, PT, R14, UR19, RZ, P0, !PT ;  /* 0x000000130e0b7c10 */ /* 0x000fe400087fe4ff */
[----:B------:R-:W-:-:S04]  /*1600*/  LEA R10, P0, R6, UR26, 0x2 ;  /* 0x0000001a060a7c11 */ /* 0x000fc8000f8010ff */
[----:B------:R-:W-:Y:S02]  /*1610*/  LEA.HI.X R11, R6, UR27, R11, 0x2, P0 ;  /* 0x0000001b060b7c11 */ /* 0x000fe400080f140b */
[----:B------:R-:W-:Y:S01]  /*1620*/  IADD3 R7, P0, PT, R5, UR10, RZ ;  /* 0x0000000a05077c10 */ /* 0x000fe2000ff1e0ff */
[----:B----4-:R-:W-:Y:S01]  /*1630*/  FFMA R29, R29, R0, R22 ;  /* 0x000000001d1d7223 */ /* 0x010fe20000000016 */
[----:B------:R-:W4:Y:S02]  /*1640*/  LDG.E R17, desc[UR16][R12.64+0x2a00] ;  /* 0x002a00100c117981 */ /* 0x000f24000c1e1900 */
[----:B------:R-:W-:Y:S02]  /*1650*/  IADD3.X R22, PT, PT, R14, UR20, RZ, P0, !PT ;  /* 0x000000140e167c10 */ /* 0x000fe400087fe4ff */
[C---:B------:R-:W-:Y:S01]  /*1660*/  LEA R6, P0, R7.reuse, UR26, 0x2 ;  /* 0x0000001a07067c11 */ /* 0x040fe2000f8010ff */
[----:B------:R0:W4:Y:S03]  /*1670*/  LDG.E R0, desc[UR16][R10.64] ;  /* 0x000000100a007981 */ /* 0x000126000c1e1900 */
[----:B------:R-:W-:-:S02]  /*1680*/  LEA.HI.X R7, R7, UR27, R22, 0x2, P0 ;  /* 0x0000001b07077c11 */ /* 0x000fc400080f1416 */
[----:B------:R-:W-:Y:S02]  /*1690*/  IADD3 R24, P1, PT, R4, UR6, RZ ;  /* 0x0000000604187c10 */ /* 0x000fe4000ff3e0ff */
[----:B------:R-:W-:Y:S01]  /*16a0*/  IADD3 R5, P0, PT, R5, UR7, RZ ;  /* 0x0000000705057c10 */ /* 0x000fe2000ff1e0ff */
[----:B------:R1:W4:Y:S01]  /*16b0*/  LDG.E R22, desc[UR16][R6.64] ;  /* 0x0000001006167981 */ /* 0x000322000c1e1900 */
[----:B------:R-:W-:Y:S02]  /*16c0*/  IADD3.X R15, PT, PT, R15, UR23, RZ, P1, !PT ;  /* 0x000000170f0f7c10 */ /* 0x000fe40008ffe4ff */
[----:B------:R-:W-:Y:S02]  /*16d0*/  IADD3.X R14, PT, PT, R14, UR21, RZ, P0, !PT ;  /* 0x000000150e0e7c10 */ /* 0x000fe400087fe4ff */
[----:B------:R-:W-:-:S04]  /*16e0*/  LEA R4, P0, R5, UR26, 0x2 ;  /* 0x0000001a05047c11 */ /* 0x000fc8000f8010ff */
[----:B------:R-:W-:Y:S01]  /*16f0*/  LEA.HI.X R5, R5, UR27, R14, 0x2, P0 ;  /* 0x0000001b05057c11 */ /* 0x000fe200080f140e */
[----:B------:R-:W-:Y:S01]  /*1700*/  FFMA R29, R3, R20, R29 ;  /* 0x00000014031d7223 */ /* 0x000fe2000000001d */
[C---:B------:R-:W-:Y:S01]  /*1710*/  IADD3 R3, P1, PT, R24.reuse, UR18, RZ ;  /* 0x0000001218037c10 */ /* 0x040fe2000ff3e0ff */
[----:B------:R-:W4:Y:S03]  /*1720*/  LDG.E R14, desc[UR16][R12.64+0x2b00] ;  /* 0x002b00100c0e7981 */ /* 0x000f26000c1e1900 */
[----:B0-----:R-:W-:Y:S02]  /*1730*/  IADD3.X R10, PT, PT, R15, UR25, RZ, P1, !PT ;  /* 0x000000190f0a7c10 */ /* 0x001fe40008ffe4ff */
[----:B-1----:R-:W-:Y:S02]  /*1740*/  LEA R6, P1, R3, UR26, 0x2 ;  /* 0x0000001a03067c11 */ /* 0x002fe4000f8210ff */
[----:B------:R-:W-:-:S02]  /*1750*/  IADD3 R11, P2, PT, R24, UR4, RZ ;  /* 0x00000004180b7c10 */ /* 0x000fc4000ff5e0ff */
[----:B------:R-:W-:Y:S02]  /*1760*/  LEA.HI.X R7, R3, UR27, R10, 0x2, P1 ;  /* 0x0000001b03077c11 */ /* 0x000fe400088f140a */
[----:B------:R0:W4:Y:S01]  /*1770*/  LDG.E R3, desc[UR16][R4.64] ;  /* 0x0000001004037981 */ /* 0x000122000c1e1900 */
[----:B------:R-:W-:Y:S02]  /*1780*/  IADD3.X R20, PT, PT, R15, UR19, RZ, P2, !PT ;  /* 0x000000130f147c10 */ /* 0x000fe400097fe4ff */
[C---:B------:R-:W-:Y:S01]  /*1790*/  LEA R10, P0, R11.reuse, UR26, 0x2 ;  /* 0x0000001a0b0a7c11 */ /* 0x040fe2000f8010ff */
[----:B------:R-:W4:Y:S03]  /*17a0*/  LDG.E R7, desc[UR16][R6.64] ;  /* 0x0000001006077981 */ /* 0x000f26000c1e1900 */
[----:B------:R-:W-:Y:S02]  /*17b0*/  LEA.HI.X R11, R11, UR27, R20, 0x2, P0 ;  /* 0x0000001b0b0b7c11 */ /* 0x000fe400080f1414 */
[----:B------:R-:W4:Y:S01]  /*17c0*/  LDG.E R20, desc[UR16][R12.64+0x2c00] ;  /* 0x002c00100c147981 */ /* 0x000f22000c1e1900 */
[----:B------:R-:W-:-:S03]  /*17d0*/  FFMA R28, R28, R25, R29 ;  /* 0x000000191c1c7223 */ /* 0x000fc6000000001d */
[----:B------:R1:W4:Y:S04]  /*17e0*/  LDG.E R10, desc[UR16][R10.64] ;  /* 0x000000100a0a7981 */ /* 0x000328000c1e1900 */
[----:B------:R-:W4:Y:S01]  /*17f0*/  LDG.E R25, desc[UR16][R12.64+0x2d00] ;  /* 0x002d00100c197981 */ /* 0x000f22000c1e1900 */
[----:B------:R-:W-:-:S03]  /*1800*/  UIADD3 UR5, UPT, UPT, UR9, UR5, URZ ;  /* 0x0000000509057290 */ /* 0x000fc6000fffe0ff */
[----:B------:R-:W4:Y:S01]  /*1810*/  LDG.E R29, desc[UR16][R12.64+0x2f00] ;  /* 0x002f00100c1d7981 */ /* 0x000f22000c1e1900 */
[----:B---3--:R-:W-:Y:S02]  /*1820*/  FFMA R26, R19, R26, R28 ;  /* 0x0000001a131a7223 */ /* 0x008fe4000000001c */
[----:B------:R-:W-:Y:S02]  /*1830*/  IMAD.U32 R19, RZ, RZ, UR5 ;  /* 0x00000005ff137e24 */ /* 0x000fe4000f8e00ff */
[----:B-----5:R-:W-:Y:S01]  /*1840*/  FFMA R26, R21, R18, R26 ;  /* 0x00000012151a7223 */ /* 0x020fe2000000001a */
[----:B------:R-:W-:Y:S02]  /*1850*/  IADD3 R18, P1, PT, R24, UR10, RZ ;  /* 0x0000000a18127c10 */ /* 0x000fe4000ff3e0ff */
[----:B------:R-:W-:Y:S01]  /*1860*/  IADD3 R21, P0, PT, R2, UR5, RZ ;  /* 0x0000000502157c10 */ /* 0x000fe2000ff1e0ff */
[----:B------:R-:W-:Y:S01]  /*1870*/  FFMA R8, R23, R8, R26 ;  /* 0x0000000817087223 */ /* 0x000fe2000000001a */
[----:B0-----:R-:W-:-:S02]  /*1880*/  IADD3.X R5, PT, PT, R15, UR20, RZ, P1, !PT ;  /* 0x000000140f057c10 */ /* 0x001fc40008ffe4ff */
[----:B------:R-:W-:Y:S02]  /*1890*/  IADD3 R24, P1, PT, R24, UR7, RZ ;  /* 0x0000000718187c10 */ /* 0x000fe4000ff3e0ff */
[----:B-1----:R-:W-:Y:S02]  /*18a0*/  LEA.HI.X.SX32 R11, R19, RZ, 0x1, P0 ;  /* 0x000000ff130b7211 */ /* 0x002fe400000f0eff */
[C---:B------:R-:W-:Y:S02]  /*18b0*/  LEA R4, P2, R18.reuse, UR26, 0x2 ;  /* 0x0000001a12047c11 */ /* 0x040fe4000f8410ff */
[----:B------:R-:W-:Y:S02]  /*18c0*/  IADD3 R6, P0, PT, R21, UR14, RZ ;  /* 0x0000000e15067c10 */ /* 0x000fe4000ff1e0ff */
[----:B------:R-:W-:Y:S02]  /*18d0*/  IADD3.X R19, PT, PT, R15, UR21, RZ, P1, !PT ;  /* 0x000000150f137c10 */ /* 0x000fe40008ffe4ff */
[----:B------:R-:W-:-:S05]  /*18e0*/  LEA.HI.X R5, R18, UR27, R5, 0x2, P2 ;  /* 0x0000001b12057c11 */ /* 0x000fca00090f1405 */
[----:B------:R0:W3:Y:S01]  /*18f0*/  LDG.E R15, desc[UR16][R4.64] ;  /* 0x00000010040f7981 */ /* 0x0000e2000c1e1900 */
[----:B--2---:R-:W-:Y:S01]  /*1900*/  FFMA R8, R27, R16, R8 ;  /* 0x000000101b087223 */ /* 0x004fe20000000008 */
[----:B------:R-:W-:Y:S02]  /*1910*/  IADD3.X R16, PT, PT, R11, UR24, RZ, P0, !PT ;  /* 0x000000180b107c10 */ /* 0x000fe400087fe4ff */
[----:B------:R-:W-:Y:S02]  /*1920*/  IADD3 R27, P1, PT, R6, UR18, RZ ;  /* 0x00000012061b7c10 */ /* 0x000fe4000ff3e0ff */
[----:B------:R-:W-:Y:S02]  /*1930*/  LEA R18, P0, R24, UR26, 0x2 ;  /* 0x0000001a18127c11 */ /* 0x000fe4000f8010ff */
[----:B------:R-:W-:Y:S02]  /*1940*/  IADD3.X R28, PT, PT, R16, UR25, RZ, P1, !PT ;  /* 0x00000019101c7c10 */ /* 0x000fe40008ffe4ff */
[----:B------:R-:W-:-:S02]  /*1950*/  LEA R26, P1, R27, UR26, 0x2 ;  /* 0x0000001a1b1a7c11 */ /* 0x000fc4000f8210ff */
[----:B------:R-:W-:Y:S02]  /*1960*/  LEA.HI.X R19, R24, UR27, R19, 0x2, P0 ;  /* 0x0000001b18137c11 */ /* 0x000fe400080f1413 */
[----:B------:R-:W-:Y:S02]  /*1970*/  IADD3 R23, P0, PT, R6, UR4, RZ ;  /* 0x0000000406177c10 */ /* 0x000fe4000ff1e0ff */
[----:B------:R-:W-:Y:S01]  /*1980*/  LEA.HI.X R27, R27, UR27, R28, 0x2, P1 ;  /* 0x0000001b1b1b7c11 */ /* 0x000fe200088f141c */
[----:B----4-:R-:W-:Y:S01]  /*1990*/  FFMA R24, R9, R0, R8 ;  /* 0x0000000009187223 */ /* 0x010fe20000000008 */
[----:B------:R-:W-:Y:S01]  /*19a0*/  IADD3.X R28, PT, PT, R16, UR19, RZ, P0, !PT ;  /* 0x00000013101c7c10 */ /* 0x000fe200087fe4ff */
[----:B------:R-:W3:Y:S01]  /*19b0*/  LDG.E R0, desc[UR16][R12.64+0x2e00] ;  /* 0x002e00100c007981 */ /* 0x000ee2000c1e1900 */
[C---:B------:R-:W-:Y:S02]  /*19c0*/  LEA R8, P0, R23.reuse, UR26, 0x2 ;  /* 0x0000001a17087c11 */ /* 0x040fe4000f8010ff */
[----:B0-----:R-:W-:Y:S01]  /*19d0*/  IADD3 R5, P1, PT, R6, UR10, RZ ;  /* 0x0000000a06057c10 */ /* 0x001fe2000ff3e0ff */
[----:B------:R-:W2:Y:S01]  /*19e0*/  LDG.E R18, desc[UR16][R18.64] ;  /* 0x0000001012127981 */ /* 0x000ea2000c1e1900 */
[----:B------:R-:W-:Y:S01]  /*19f0*/  LEA.HI.X R9, R23, UR27, R28, 0x2, P0 ;  /* 0x0000001b17097c11 */ /* 0x000fe200080f141c */
[----:B------:R-:W-:Y:S01]  /*1a00*/  FFMA R23, R17, R22, R24 ;  /* 0x0000001611177223 */ /* 0x000fe20000000018 */
[----:B------:R-:W-:Y:S01]  /*1a10*/  IADD3.X R24, PT, PT, R16, UR20, RZ, P1, !PT ;  /* 0x0000001410187c10 */ /* 0x000fe20008ffe4ff */
[----:B------:R-:W4:Y:S01]  /*1a20*/  LDG.E R26, desc[UR16][R26.64] ;  /* 0x000000101a1a7981 */ /* 0x000f22000c1e1900 */
[----:B------:R-:W-:-:S03]  /*1a30*/  LEA R4, P0, R5, UR26, 0x2 ;  /* 0x0000001a05047c11 */ /* 0x000fc6000f8010ff */
[----:B------:R-:W4:Y:S01]  /*1a40*/  LDG.E R22, desc[UR16][R12.64+0x3000] ;  /* 0x003000100c167981 */ /* 0x000f22000c1e1900 */
[----:B------:R-:W-:Y:S02]  /*1a50*/  LEA.HI.X R5, R5, UR27, R24, 0x2, P0 ;  /* 0x0000001b05057c11 */ /* 0x000fe400080f1418 */
[----:B------:R-:W-:Y:S01]  /*1a60*/  IADD3 R6, P0, PT, R6, UR7, RZ ;  /* 0x0000000706067c10 */ /* 0x000fe2000ff1e0ff */
[----:B------:R0:W5:Y:S03]  /*1a70*/  LDG.E R8, desc[UR16][R8.64] ;  /* 0x0000001008087981 */ /* 0x000166000c1e1900 */
[----:B------:R-:W-:Y:S01]  /*1a80*/  IADD3.X R17, PT, PT, R16, UR21, RZ, P0, !PT ;  /* 0x0000001510117c10 */ /* 0x000fe200087fe4ff */
[----:B------:R-:W5:Y:S01]  /*1a90*/  LDG.E R19, desc[UR16][R12.64+0x3100] ;  /* 0x003100100c137981 */ /* 0x000f62000c1e1900 */
[----:B------:R-:W-:-:S03]  /*1aa0*/  LEA R16, P0, R6, UR26, 0x2 ;  /* 0x0000001a06107c11 */ /* 0x000fc6000f8010ff */
[----:B------:R1:W5:Y:S01]  /*1ab0*/  LDG.E R28, desc[UR16][R4.64] ;  /* 0x00000010041c7981 */ /* 0x000362000c1e1900 */
[----:B------:R-:W-:-:S03]  /*1ac0*/  LEA.HI.X R17, R6, UR27, R17, 0x2, P0 ;  /* 0x0000001b06117c11 */ /* 0x000fc600080f1411 */
[----:B------:R-:W5:Y:S04]  /*1ad0*/  LDG.E R24, desc[UR16][R12.64+0x3200] ;  /* 0x003200100c187981 */ /* 0x000f68000c1e1900 */
[----:B------:R-:W5:Y:S01]  /*1ae0*/  LDG.E R16, desc[UR16][R16.64] ;  /* 0x0000001010107981 */ /* 0x000f62000c1e1900 */
[----:B------:R-:W-:Y:S01]  /*1af0*/  FFMA R23, R14, R3, R23 ;  /* 0x000000030e177223 */ /* 0x000fe20000000017 */
[----:B------:R-:W-:Y:S02]  /*1b00*/  IADD3 R14, P0, PT, R21, UR8, RZ ;  /* 0x00000008150e7c10 */ /* 0x000fe4000ff1e0ff */
[----:B------:R-:W5:Y:S02]  /*1b10*/  LDG.E R3, desc[UR16][R12.64+0x3300] ;  /* 0x003300100c037981 */ /* 0x000f64000c1e1900 */
[----:B0-----:R-:W-:-:S02]  /*1b20*/  IADD3.X R9, PT, PT, R11, UR15, RZ, P0, !PT ;  /* 0x0000000f0b097c10 */ /* 0x001fc400087fe4ff */
[----:B-1----:R-:W-:Y:S01]  /*1b30*/  IADD3 R5, P0, PT, R14, UR18, RZ ;  /* 0x000000120e057c10 */ /* 0x002fe2000ff1e0ff */
[----:B------:R-:W5:Y:S01]  /*1b40*/  LDG.E R17, desc[UR16][R12.64+0x3500] ;  /* 0x003500100c117981 */ /* 0x000f62000c1e1900 */
[----:B------:R-:W-:Y:S01]  /*1b50*/  FFMA R20, R20, R7, R23 ;  /* 0x0000000714147223 */ /* 0x000fe20000000017 */
[----:B------:R-:W-:Y:S02]  /*1b60*/  IADD3 R7, P1, PT, R14, UR4, RZ ;  /* 0x000000040e077c10 */ /* 0x000fe4000ff3e0ff */
[----:B------:R-:W-:Y:S02]  /*1b70*/  IADD3.X R6, PT, PT, R9, UR25, RZ, P0, !PT ;  /* 0x0000001909067c10 */ /* 0x000fe400087fe4ff */
[----:B------:R-:W-:Y:S01]  /*1b80*/  LEA R4, P0, R5, UR26, 0x2 ;  /* 0x0000001a05047c11 */ /* 0x000fe2000f8010ff */
[----:B------:R-:W-:-:S03]  /*1b90*/  FFMA R25, R25, R10, R20 ;  /* 0x0000000a19197223 */ /* 0x000fc60000000014 */
[----:B------:R-:W-:Y:S02]  /*1ba0*/  LEA.HI.X R5, R5, UR27, R6, 0x2, P0 ;  /* 0x0000001b05057c11 */ /* 0x000fe400080f1406 */
[----:B------:R-:W-:Y:S02]  /*1bb0*/  IADD3.X R10, PT, PT, R9, UR19, RZ, P1, !PT ;  /* 0x00000013090a7c10 */ /* 0x000fe40008ffe4ff */
[C---:B------:R-:W-:Y:S02]  /*1bc0*/  LEA R6, P0, R7.reuse, UR26, 0x2 ;  /* 0x0000001a07067c11 */ /* 0x040fe4000f8010ff */
[----:B------:R0:W5:Y:S02]  /*1bd0*/  LDG.E R5, desc[UR16][R4.64] ;  /* 0x0000001004057981 */ /* 0x000164000c1e1900 */
[----:B------:R-:W-:Y:S02]  /*1be0*/  LEA.HI.X R7, R7, UR27, R10, 0x2, P0 ;  /* 0x0000001b07077c11 */ /* 0x000fe400080f140a */
[----:B------:R-:W5:Y:S04]  /*1bf0*/  LDG.E R10, desc[UR16][R12.64+0x3400] ;  /* 0x003400100c0a7981 */ /* 0x000f68000c1e1900 */
[----:B------:R1:W5:Y:S01]  /*1c00*/  LDG.E R6, desc[UR16][R6.64] ;  /* 0x0000001006067981 */ /* 0x000362000c1e1900 */
[----:B0-----:R-:W-:-:S04]  /*1c10*/  IADD3 R4, P1, PT, R21, UR11, RZ ;  /* 0x0000000b15047c10 */ /* 0x001fc8000ff3e0ff */
[----:B------:R-:W-:Y:S02]  /*1c20*/  IADD3 R20, P2, PT, R4, UR18, RZ ;  /* 0x0000001204147c10 */ /* 0x000fe4000ff5e0ff */
[----:B-1----:R-:W-:Y:S01]  /*1c30*/  IADD3.X R7, PT, PT, R11, UR22, RZ, P1, !PT ;  /* 0x000000160b077c10 */ /* 0x002fe20008ffe4ff */
[----:B---3--:R-:W-:-:S04]  /*1c40*/  FFMA R0, R0, R15, R25 ;  /* 0x0000000f00007223 */ /* 0x008fc80000000019 */
[----:B--2---:R-:W-:Y:S01]  /*1c50*/  FFMA R29, R29, R18, R0 ;  /* 0x000000121d1d7223 */ /* 0x004fe20000000000 */
[----:B------:R-:W-:-:S04]  /*1c60*/  IADD3 R0, P0, PT, R14, UR10, RZ ;  /* 0x0000000a0e007c10 */ /* 0x000fc8000ff1e0ff */
[----:B------:R-:W-:Y:S01]  /*1c70*/  IADD3.X R23, PT, PT, R9, UR20, RZ, P0, !PT ;  /* 0x0000001409177c10 */ /* 0x000fe200087fe4ff */
[----:B----4-:R-:W-:Y:S01]  /*1c80*/  FFMA R22, R22, R26, R29 ;  /* 0x0000001a16167223 */ /* 0x010fe2000000001d */
[C---:B------:R-:W-:Y:S01]  /*1c90*/  LEA R18, P0, R0.reuse, UR26, 0x2 ;  /* 0x0000001a00127c11 */ /* 0x040fe2000f8010ff */
[----:B------:R-:W2:Y:S02]  /*1ca0*/  LDG.E R29, desc[UR16][R12.64+0x3700] ;  /* 0x003700100c1d7981 */ /* 0x000ea4000c1e1900 */
[----:B-----5:R-:W-:Y:S01]  /*1cb0*/  FFMA R15, R19, R8, R22 ;  /* 0x00000008130f7223 */ /* 0x020fe20000000016 */
[----:B------:R-:W-:Y:S02]  /*1cc0*/  LEA.HI.X R19, R0, UR27, R23, 0x2, P0 ;  /* 0x0000001b00137c11 */ /* 0x000fe400080f1417 */
[----:B------:R-:W-:Y:S01]  /*1cd0*/  IADD3 R0, P1, PT, R4, UR4, RZ ;  /* 0x0000000404007c10 */ /* 0x000fe2000ff3e0ff */
[----:B------:R-:W-:Y:S01]  /*1ce0*/  FFMA R28, R24, R28, R15 ;  /* 0x0000001c181c7223 */ /* 0x000fe2000000000f */
[----:B------:R-:W-:Y:S01]  /*1cf0*/  IADD3 R24, P0, PT, R14, UR7, RZ ;  /* 0x000000070e187c10 */ /* 0x000fe2000ff1e0ff */
[----:B------:R-:W3:Y:S01]  /*1d00*/  LDG.E R18, desc[UR16][R18.64] ;  /* 0x0000001012127981 */ /* 0x000ee2000c1e1900 */
[----:B------:R-:W-:-:S02]  /*1d10*/  IADD3.X R23, PT, PT, R7, UR25, RZ, P2, !PT ;  /* 0x0000001907177c10 */ /* 0x000fc400097fe4ff */
[----:B------:R-:W-:Y:S02]  /*1d20*/  IADD3.X R9, PT, PT, R9, UR21, RZ, P0, !PT ;  /* 0x0000001509097c10 */ /* 0x000fe400087fe4ff */
[----:B------:R-:W-:Y:S02]  /*1d30*/  LEA R8, P0, R24, UR26, 0x2 ;  /* 0x0000001a18087c11 */ /* 0x000fe4000f8010ff */
[----:B------:R-:W-:Y:S02]  /*1d40*/  IADD3.X R15, PT, PT, R7, UR19, RZ, P1, !PT ;  /* 0x00000013070f7c10 */ /* 0x000fe40008ffe4ff */
[----:B------:R-:W-:Y:S01]  /*1d50*/  LEA R22, P2, R20, UR26, 0x2 ;  /* 0x0000001a14167c11 */ /* 0x000fe2000f8410ff */
[----:B------:R-:W-:Y:S01]  /*1d60*/  FFMA R3, R3, R16, R28 ;  /* 0x0000001003037223 */ /* 0x000fe2000000001c */
[----:B------:R-:W-:Y:S01]  /*1d70*/  LEA R14, P1, R0, UR26, 0x2 ;  /* 0x0000001a000e7c11 */ /* 0x000fe2000f8210ff */
[----:B------:R-:W4:Y:S01]  /*1d80*/  LDG.E R19, desc[UR16][R12.64+0x3b00] ;  /* 0x003b00100c137981 */ /* 0x000f22000c1e1900 */
[----:B------:R-:W-:-:S02]  /*1d90*/  LEA.HI.X R9, R24, UR27, R9, 0x2, P0 ;  /* 0x0000001b18097c11 */ /* 0x000fc400080f1409 */
[----:B------:R-:W-:Y:S02]  /*1da0*/  LEA.HI.X R23, R20, UR27, R23, 0x2, P2 ;  /* 0x0000001b14177c11 */ /* 0x000fe400090f1417 */
[----:B------:R-:W-:Y:S01]  /*1db0*/  IADD3 R24, P0, PT, R4, UR10, RZ ;  /* 0x0000000a04187c10 */ /* 0x000fe2000ff1e0ff */
[----:B------:R-:W2:Y:S01]  /*1dc0*/  LDG.E R8, desc[UR16][R8.64] ;  /* 0x0000001008087981 */ /* 0x000ea2000c1e1900 */
[----:B------:R-:W-:Y:S02]  /*1dd0*/  LEA.HI.X R15, R0, UR27, R15, 0x2, P1 ;  /* 0x0000001b000f7c11 */ /* 0x000fe400088f140f */
[----:B------:R-:W-:Y:S01]  /*1de0*/  IADD3 R0, P2, PT, R21, UR6, RZ ;  /* 0x0000000615007c10 */ /* 0x000fe2000ff5e0ff */
[----:B------:R-:W5:Y:S01]  /*1df0*/  LDG.E R22, desc[UR16][R22.64] ;  /* 0x0000001016167981 */ /* 0x000f62000c1e1900 */
[----:B------:R-:W-:Y:S02]  /*1e00*/  IADD3.X R21, PT, PT, R7, UR20, RZ, P0, !PT ;  /* 0x0000001407157c10 */ /* 0x000fe400087fe4ff */
[----:B------:R-:W-:Y:S01]  /*1e10*/  LEA R20, P1, R24, UR26, 0x2 ;  /* 0x0000001a18147c11 */ /* 0x000fe2000f8210ff */
[----:B------:R-:W4:Y:S01]  /*1e20*/  LDG.E R14, desc[UR16][R14.64] ;  /* 0x000000100e0e7981 */ /* 0x000f22000c1e1900 */
[----:B------:R-:W-:-:S02]  /*1e30*/  IADD3 R4, P0, PT, R4, UR7, RZ ;  /* 0x0000000704047c10 */ /* 0x000fc4000ff1e0ff */
[----:B------:R-:W-:Y:S01]  /*1e40*/  IADD3.X R11, PT, PT, R11, UR23, RZ, P2, !PT ;  /* 0x000000170b0b7c10 */ /* 0x000fe200097fe4ff */
[----:B------:R-:W4:Y:S01]  /*1e50*/  LDG.E R9, desc[UR16][R12.64+0x3900] ;  /* 0x003900100c097981 */ /* 0x000f22000c1e1900 */
[----:B------:R-:W-:Y:S01]  /*1e60*/  IADD3 R16, P2, PT, R0, UR18, RZ ;  /* 0x0000001200107c10 */ /* 0x000fe2000ff5e0ff */
[----:B------:R-:W-:Y:S01]  /*1e70*/  FFMA R10, R10, R5, R3 ;  /* 0x000000050a0a7223 */ /* 0x000fe20000000003 */
[----:B------:R-:W-:Y:S01]  /*1e80*/  LEA.HI.X R21, R24, UR27, R21, 0x2, P1 ;  /* 0x0000001b18157c11 */ /* 0x000fe200088f1415 */
[----:B------:R-:W3:Y:S01]  /*1e90*/  LDG.E R3, desc[UR16][R12.64+0x3600] ;  /* 0x003600100c037981 */ /* 0x000ee2000c1e1900 */
[----:B------:R-:W-:Y:S02]  /*1ea0*/  IADD3.X R25, PT, PT, R7, UR21, RZ, P0, !PT ;  /* 0x0000001507197c10 */ /* 0x000fe400087fe4ff */
[----:B------:R-:W-:Y:S01]  /*1eb0*/  IADD3.X R7, PT, PT, R11, UR25, RZ, P2, !PT ;  /* 0x000000190b077c10 */ /* 0x000fe200097fe4ff */
[----:B------:R-:W4:Y:S01]  /*1ec0*/  LDG.E R20, desc[UR16][R20.64] ;  /* 0x0000001014147981 */ /* 0x000f22000c1e1900 */
[----:B------:R-:W-:-:S02]  /*1ed0*/  LEA R26, P1, R16, UR26, 0x2 ;  /* 0x0000001a101a7c11 */ /* 0x000fc4000f8210ff */
[----:B------:R-:W-:Y:S01]  /*1ee0*/  LEA R24, P0, R4, UR26, 0x2 ;  /* 0x0000001a04187c11 */ /* 0x000fe2000f8010ff */
[----:B------:R-:W4:Y:S01]  /*1ef0*/  LDG.E R15, desc[UR16][R12.64+0x3a00] ;  /* 0x003a00100c0f7981 */ /* 0x000f22000c1e1900 */
[----:B------:R-:W-:Y:S01]  /*1f00*/  LEA.HI.X R27, R16, UR27, R7, 0x2, P1 ;  /* 0x0000001b101b7c11 */ /* 0x000fe200088f1407 */
[----:B------:R-:W-:Y:S02]  /*1f10*/  FFMA R16, R17, R6, R10 ;  /* 0x0000000611107223 */ /* 0x000fe4000000000a */
[----:B------:R-:W5:Y:S01]  /*1f20*/  LDG.E R17, desc[UR16][R12.64+0x3800] ;  /* 0x003800100c117981 */ /* 0x000f62000c1e1900 */
[----:B------:R-:W-:Y:S02]  /*1f30*/  LEA.HI.X R25, R4, UR27, R25, 0x2, P0 ;  /* 0x0000001b04197c11 */ /* 0x000fe400080f1419 */
[C---:B------:R-:W-:Y:S01]  /*1f40*/  IADD3 R5, P0, PT, R0.reuse, UR4, RZ ;  /* 0x0000000400057c10 */ /* 0x040fe2000ff1e0ff */
[----:B------:R-:W4:Y:S01]  /*1f50*/  LDG.E R26, desc[UR16][R26.64] ;  /* 0x000000101a1a7981 */ /* 0x000f22000c1e1900 */
[----:B------:R-:W-:-:S02]  /*1f60*/  IADD3 R7, P1, PT, R0, UR10, RZ ;  /* 0x0000000a00077c10 */ /* 0x000fc4000ff3e0ff */
[----:B------:R-:W-:Y:S01]  /*1f70*/  IADD3.X R28, PT, PT, R11, UR19, RZ, P0, !PT ;  /* 0x000000130b1c7c10 */ /* 0x000fe200087fe4ff */
[----:B------:R-:W4:Y:S01]  /*1f80*/  LDG.E R24, desc[UR16][R24.64] ;  /* 0x0000001018187981 */ /* 0x000f22000c1e1900 */
[----:B------:R-:W-:Y:S02]  /*1f90*/  LEA R4, P0, R5, UR26, 0x2 ;  /* 0x0000001a05047c11 */ /* 0x000fe4000f8010ff */
[----:B------:R-:W-:Y:S01]  /*1fa0*/  IADD3.X R10, PT, PT, R11, UR20, RZ, P1, !PT ;  /* 0x000000140b0a7c10 */ /* 0x000fe20008ffe4ff */
[----:B------:R-:W4:Y:S01]  /*1fb0*/  LDG.E R23, desc[UR16][R12.64+0x3c00] ;  /* 0x003c00100c177981 */ /* 0x000f22000c1e1900 */
[----:B------:R-:W-:Y:S02]  /*1fc0*/  LEA.HI.X R5, R5, UR27, R28, 0x2, P0 ;  /* 0x0000001b05057c11 */ /* 0x000fe400080f141c */
[----:B------:R-:W-:Y:S01]  /*1fd0*/  LEA R6, P1, R7, UR26, 0x2 ;  /* 0x0000001a07067c11 */ /* 0x000fe2000f8210ff */
[----:B------:R-:W4:Y:S01]  /*1fe0*/  LDG.E R28, desc[UR16][R12.64+0x3d00] ;  /* 0x003d00100c1c7981 */ /* 0x000f22000c1e1900 */
[----:B------:R-:W-:-:S02]  /*1ff0*/  IADD3 R0, P0, PT, R0, UR7, RZ ;  /* 0x0000000700007c10 */ /* 0x000fc4000ff1e0ff */
[----:B------:R-:W-:Y:S01]  /*2000*/  LEA.HI.X R7, R7, UR27, R10, 0x2, P1 ;  /* 0x0000001b07077c11 */ /* 0x000fe200088f140a */
[----:B------:R0:W4:Y:S01]  /*2010*/  LDG.E R5, desc[UR16][R4.64] ;  /* 0x0000001004057981 */ /* 0x000122000c1e1900 */
[----:B------:R-:W-:Y:S02]  /*2020*/  IADD3.X R11, PT, PT, R11, UR21, RZ, P0, !PT ;  /* 0x000000150b0b7c10 */ /* 0x000fe400087fe4ff */
[C---:B------:R-:W-:Y:S01]  /*2030*/  LEA R10, P0, R0.reuse, UR26, 0x2 ;  /* 0x0000001a000a7c11 */ /* 0x040fe2000f8010ff */
[----:B------:R-:W4:Y:S03]  /*2040*/  LDG.E R6, desc[UR16][R6.64] ;  /* 0x0000001006067981 */ /* 0x000f26000c1e1900 */
[----:B------:R-:W-:Y:S01]  /*2050*/  LEA.HI.X R11, R0, UR27, R11, 0x2, P0 ;  /* 0x0000001b000b7c11 */ /* 0x000fe200080f140b */
[----:B------:R-:W4:Y:S04]  /*2060*/  LDG.E R21, desc[UR16][R12.64+0x3e00] ;  /* 0x003e00100c157981 */ /* 0x000f28000c1e1900 */
[----:B------:R-:W4:Y:S04]  /*2070*/  LDG.E R10, desc[UR16][R10.64] ;  /* 0x000000100a0a7981 */ /* 0x000f28000c1e1900 */
[----:B------:R-:W4:Y:S01]  /*2080*/  LDG.E R25, desc[UR16][R12.64+0x3f00] ;  /* 0x003f00100c197981 */ /* 0x000f22000c1e1900 */
[----:B0-----:R-:W-:Y:S01]  /*2090*/  LEA R4, P0, R2, UR12, 0x2 ;  /* 0x0000000c02047c11 */ /* 0x001fe2000f8010ff */
[----:B---3--:R-:W-:-:S04]  /*20a0*/  FFMA R16, R3, R18, R16 ;  /* 0x0000001203107223 */ /* 0x008fc80000000010 */
[----:B--2---:R-:W-:-:S04]  /*20b0*/  FFMA R8, R29, R8, R16 ;  /* 0x000000081d087223 */ /* 0x004fc80000000010 */
[----:B-----5:R-:W-:-:S04]  /*20c0*/  FFMA R8, R17, R22, R8 ;  /* 0x0000001611087223 */ /* 0x020fc80000000008 */
[----:B----4-:R-:W-:-:S04]  /*20d0*/  FFMA R8, R9, R14, R8 ;  /* 0x0000000e09087223 */ /* 0x010fc80000000008 */
[----:B------:R-:W-:-:S04]  /*20e0*/  FFMA R8, R15, R20, R8 ;  /* 0x000000140f087223 */ /* 0x000fc80000000008 */
[----:B------:R-:W-:-:S04]  /*20f0*/  FFMA R8, R19, R24, R8 ;  /* 0x0000001813087223 */ /* 0x000fc80000000008 */
[----:B------:R-:W-:-:S04]  /*2100*/  FFMA R23, R23, R26, R8 ;  /* 0x0000001a17177223 */ /* 0x000fc80000000008 */
[----:B------:R-:W-:Y:S01]  /*2110*/  FFMA R28, R28, R5, R23 ;  /* 0x000000051c1c7223 */ /* 0x000fe20000000017 */
[----:B------:R-:W-:-:S03]  /*2120*/  LEA.HI.X R5, R2, UR13, RZ, 0x2, P0 ;  /* 0x0000000d02057c11 */ /* 0x000fc600080f14ff */
[----:B------:R-:W-:-:S04]  /*2130*/  FFMA R6, R21, R6, R28 ;  /* 0x0000000615067223 */ /* 0x000fc8000000001c */
[----:B------:R-:W-:-:S05]  /*2140*/  FFMA R25, R25, R10, R6 ;  /* 0x0000000a19197223 */ /* 0x000fca0000000006 */
[----:B------:R-:W-:Y:S01]  /*2150*/  STG.E desc[UR16][R4.64], R25 ;  /* 0x0000001904007986 */ /* 0x000fe2000c101910 */
[----:B------:R-:W-:Y:S05]  /*2160*/  EXIT ;  /* 0x000000000000794d */ /* 0x000fea0003800000 */
.L_x_0:
[----:B------:R-:W-:-:S00]  /*2170*/  BRA `(.L_x_0) ;  /* 0xfffffffc00fc7947 */ /* 0x000fc0000383ffff */
[----:B------:R-:W-:-:S00]  /*2180*/  NOP ;  /* 0x0000000000007918 */ /* 0x000fc00000000000 */
[----:B------:R-:W-:-:S00]  /*2190*/  NOP ;  /* 0x0000000000007918 */ /* 0x000fc00000000000 */
[----:B------:R-:W-:-:S00]  /*21a0*/  NOP ;  /* 0x0000000000007918 */ /* 0x000fc00000000000 */
[----:B------:R-:W-:-:S00]  /*21b0*/  NOP ;  /* 0x0000000000007918 */ /* 0x000fc00000000000 */
[----:B------:R-:W-:-:S00]  /*21c0*/  NOP ;  /* 0x0000000000007918 */ /* 0x000fc00000000000 */
[----:B------:R-:W-:-:S00]  /*21d0*/  NOP ;  /* 0x0000000000007918 */ /* 0x000fc00000000000 */
[----:B------:R-:W-:-:S00]  /*21e0*/  NOP ;  /* 0x0000000000007918 */ /* 0x000fc00000000000 */
[----:B------:R-:W-:-:S00]  /*21f0*/  NOP ;  /* 0x0000000000007918 */ /* 0x000fc00000000000 */
.L_x_1:


//--------------------- .nv.shared.reserved.0     --------------------------
	.section	.nv.shared.reserved.0,"aw",@nobits
	.weak		__nv_reservedSMEM_offset_0_alias
	.size		__nv_reservedSMEM_offset_0_alias, 0, 64
	.other		__nv_reservedSMEM_offset_0_alias,@"STO_CUDA_RESERVED_SHARED STV_DEFAULT"
__nv_reservedSMEM_offset_0_alias:
	.zero		0
	.zero		64


//--------------------- .nv.constant0._Z29eval_multi_UBspline_3d_cuda_cPfS_S_iiiiiii --------------------------
	.section	.nv.constant0._Z29eval_multi_UBspline_3d_cuda_cPfS_S_iiiiiii,"a",@progbits
	.sectionflags	@""
	.align	4
.nv.constant0._Z29eval_multi_UBspline_3d_cuda_cPfS_S_iiiiiii:
	.zero		948


//--------------------- SYMBOLS --------------------------

	.type		.nv.reservedSmem.offset0,@object
	.size		.nv.reservedSmem.offset0,0x4
